def matmul_kernel(
    a_ptr,
    b_ptr,
    c_ptr,
    M,
    N,
    K,
    stride_am,
    stride_ak,
    stride_bk,
    stride_bn,
    stride_cm,
    stride_cn,
    BLOCK_M: tl.constexpr,
    BLOCK_N: tl.constexpr,
    BLOCK_K: tl.constexpr,
    GROUP_M: tl.constexpr,
):
    pid = tl.program_id(axis=0)
    num_pid_m = tl.cdiv(M, BLOCK_M)
    num_pid_n = tl.cdiv(N, BLOCK_N)
    num_pid_in_group = GROUP_M * num_pid_n
    group_id = pid // num_pid_in_group
    first_pid_m = group_id * GROUP_M
    group_size_m = min(num_pid_m - first_pid_m, GROUP_M)
    pid_m = first_pid_m + ((pid % num_pid_in_group) % group_size_m)
    pid_n = (pid % num_pid_in_group) // group_size_m

    offs_am = (pid_m * BLOCK_M + tl.arange(0, BLOCK_M)) % M
    offs_bn = (pid_n * BLOCK_N + tl.arange(0, BLOCK_N)) % N
    offs_k = tl.arange(0, BLOCK_K)
    a_ptrs = a_ptr + offs_am[:, None] * stride_am + offs_k[None, :] * stride_ak
    b_ptrs = b_ptr + offs_k[:, None] * stride_bk + offs_bn[None, :] * stride_bn

    acc = tl.zeros((BLOCK_M, BLOCK_N), dtype=tl.float32)
    for kk in range(0, tl.cdiv(K, BLOCK_K)):
        a = tl.load(a_ptrs, mask=offs_k[None, :] < K - kk * BLOCK_K, other=0.0)
        b = tl.load(b_ptrs, mask=offs_k[:, None] < K - kk * BLOCK_K, other=0.0)
        acc = tl.dot(a, b, acc)
        a_ptrs += BLOCK_K * stride_ak
        b_ptrs += BLOCK_K * stride_bk

    c = acc.to(c_ptr.dtype.element_ty)
    offs_cm = pid_m * BLOCK_M + tl.arange(0, BLOCK_M)
    offs_cn = pid_n * BLOCK_N + tl.arange(0, BLOCK_N)
    c_ptrs = c_ptr + offs_cm[:, None] * stride_cm + offs_cn[None, :] * stride_cn
    mask = (offs_cm[:, None] < M) & (offs_cn[None, :] < N)
    tl.store(c_ptrs, c, mask=mask)

# config = {"BLOCK_K": 128, "BLOCK_M": 64, "BLOCK_N": 256, "GROUP_M": 8, "arch": "sm_90", "dtype": "bf16", "num_ctas": 4, "num_stages": 3, "num_warps": 4}
# arch = sm_90


// ===== COMPILED SASS (sm_90a) =====

	.target	sm_90a

	.elftype	@"ET_EXEC"


//--------------------- .note.nv.tkinfo           --------------------------
	.section	.note.nv.tkinfo,"",@"SHT_NOTE"
	.sectionflags	@"SHF_NOTE_NV_TKINFO"
	.tkinfo
        /*0018*/ 	.word	0x00000002
        /*0030*/ 	.string	""
        /*0030*/ 	.string	"ptxas"
        /*0030*/ 	.string	"Cuda compilation tools, release 13.0, V13.0.88"
        /*0030*/ 	.string	"Build cuda_13.0.r13.0/compiler.36424714_0"
        /*0030*/ 	.string	"-v  -suppress-debug-info  -lineinfo  -arch sm_90a "



//--------------------- .note.nv.cuinfo           --------------------------
	.section	.note.nv.cuinfo,"",@"SHT_NOTE"
	.sectionflags	@"SHF_NOTE_NV_CUINFO"
        /*0018*/ 	.short	0x0002
        /*001a*/ 	.short	0x005a
        /*001c*/ 	.short	0x0082
	.zero		2


//--------------------- .nv.info                  --------------------------
	.section	.nv.info,"",@"SHT_CUDA_INFO"
	.align	4


	//----- nvinfo : EIATTR_REGCOUNT
	.align		4
        /*0000*/ 	.byte	0x04, 0x2f
        /*0002*/ 	.short	(.L_1 - .L_0)
	.align		4
.L_0:
        /*0004*/ 	.word	index@(matmul_kernel)
        /*0008*/ 	.word	0x000000ff


	//----- nvinfo : EIATTR_FRAME_SIZE
	.align		4
.L_1:
        /*000c*/ 	.byte	0x04, 0x11
        /*000e*/ 	.short	(.L_3 - .L_2)
	.align		4
.L_2:
        /*0010*/ 	.word	index@(matmul_kernel)
        /*0014*/ 	.word	0x00000008


	//----- nvinfo : EIATTR_MIN_STACK_SIZE
	.align		4
.L_3:
        /*0018*/ 	.byte	0x04, 0x12
        /*001a*/ 	.short	(.L_5 - .L_4)
	.align		4
.L_4:
        /*001c*/ 	.word	index@(matmul_kernel)
        /*0020*/ 	.word	0x00000008
.L_5:


//--------------------- .nv.compat                --------------------------
	.section	.nv.compat,"",@"SHT_CUDA_COMPAT_INFO"
	.align	4
        /*0000*/ 	.byte	0x02, 0x09, 0x01, 0x00, 0x02, 0x02, 0x04, 0x00, 0x02, 0x05, 0x05, 0x00, 0x03, 0x07, 0x01, 0x01
        /*0010*/ 	.byte	0x02, 0x03, 0x00, 0x00, 0x02, 0x06, 0x01, 0x00, 0x04, 0x0b, 0x08, 0x00, 0x00, 0x00, 0x00, 0x00
        /*0020*/ 	.byte	0x00, 0x00, 0x00, 0x00


//--------------------- .nv.info.matmul_kernel    --------------------------
	.section	.nv.info.matmul_kernel,"",@"SHT_CUDA_INFO"
	.sectionflags	@""
	.align	4


	//----- nvinfo : EIATTR_CUDA_API_VERSION
	.align		4
        /*0000*/ 	.byte	0x04, 0x37
        /*0002*/ 	.short	(.L_7 - .L_6)
.L_6:
        /*0004*/ 	.word	0x00000082


	//----- nvinfo : EIATTR_KPARAM_INFO
	.align		4
.L_7:
        /*0008*/ 	.byte	0x04, 0x17
        /*000a*/ 	.short	(.L_9 - .L_8)
.L_8:
        /*000c*/ 	.word	0x00000000
        /*0010*/ 	.short	0x000d
        /*0012*/ 	.short	0x0048
        /*0014*/ 	.byte	0x00, 0xf4, 0x21, 0x00


	//----- nvinfo : EIATTR_KPARAM_INFO
	.align		4
.L_9:
        /*0018*/ 	.byte	0x04, 0x17
        /*001a*/ 	.short	(.L_11 - .L_10)
.L_10:
        /*001c*/ 	.word	0x00000000
        /*0020*/ 	.short	0x000c
        /*0022*/ 	.short	0x0040
        /*0024*/ 	.byte	0x00, 0xf4, 0x21, 0x00


	//----- nvinfo : EIATTR_KPARAM_INFO
	.align		4
.L_11:
        /*0028*/ 	.byte	0x04, 0x17
        /*002a*/ 	.short	(.L_13 - .L_12)
.L_12:
        /*002c*/ 	.word	0x00000000
        /*0030*/ 	.short	0x000b
        /*0032*/ 	.short	0x0038
        /*0034*/ 	.byte	0x00, 0xf0, 0x11, 0x00


	//----- nvinfo : EIATTR_KPARAM_INFO
	.align		4
.L_13:
        /*0038*/ 	.byte	0x04, 0x17
        /*003a*/ 	.short	(.L_15 - .L_14)
.L_14:
        /*003c*/ 	.word	0x00000000
        /*0040*/ 	.short	0x000a
        /*0042*/ 	.short	0x0034
        /*0044*/ 	.byte	0x00, 0xf0, 0x11, 0x00


	//----- nvinfo : EIATTR_KPARAM_INFO
	.align		4
.L_15:
        /*0048*/ 	.byte	0x04, 0x17
        /*004a*/ 	.short	(.L_17 - .L_16)
.L_16:
        /*004c*/ 	.word	0x00000000
        /*0050*/ 	.short	0x0009
        /*0052*/ 	.short	0x0030
        /*0054*/ 	.byte	0x00, 0xf0, 0x11, 0x00


	//----- nvinfo : EIATTR_KPARAM_INFO
	.align		4
.L_17:
        /*0058*/ 	.byte	0x04, 0x17
        /*005a*/ 	.short	(.L_19 - .L_18)
.L_18:
        /*005c*/ 	.word	0x00000000
        /*0060*/ 	.short	0x0008
        /*0062*/ 	.short	0x002c
        /*0064*/ 	.byte	0x00, 0xf0, 0x11, 0x00


	//----- nvinfo : EIATTR_KPARAM_INFO
	.align		4
.L_19:
        /*0068*/ 	.byte	0x04, 0x17
        /*006a*/ 	.short	(.L_21 - .L_20)
.L_20:
        /*006c*/ 	.word	0x00000000
        /*0070*/ 	.short	0x0007
        /*0072*/ 	.short	0x0028
        /*0074*/ 	.byte	0x00, 0xf0, 0x11, 0x00


	//----- nvinfo : EIATTR_KPARAM_INFO
	.align		4
.L_21:
        /*0078*/ 	.byte	0x04, 0x17
        /*007a*/ 	.short	(.L_23 - .L_22)
.L_22:
        /*007c*/ 	.word	0x00000000
        /*0080*/ 	.short	0x0006
        /*0082*/ 	.short	0x0024
        /*0084*/ 	.byte	0x00, 0xf0, 0x11, 0x00


	//----- nvinfo : EIATTR_KPARAM_INFO
	.align		4
.L_23:
        /*0088*/ 	.byte	0x04, 0x17
        /*008a*/ 	.short	(.L_25 - .L_24)
.L_24:
        /*008c*/ 	.word	0x00000000
        /*0090*/ 	.short	0x0005
        /*0092*/ 	.short	0x0020
        /*0094*/ 	.byte	0x00, 0xf0, 0x11, 0x00


	//----- nvinfo : EIATTR_KPARAM_INFO
	.align		4
.L_25:
        /*0098*/ 	.byte	0x04, 0x17
        /*009a*/ 	.short	(.L_27 - .L_26)
.L_26:
        /*009c*/ 	.word	0x00000000
        /*00a0*/ 	.short	0x0004
        /*00a2*/ 	.short	0x001c
        /*00a4*/ 	.byte	0x00, 0xf0, 0x11, 0x00


	//----- nvinfo : EIATTR_KPARAM_INFO
	.align		4
.L_27:
        /*00a8*/ 	.byte	0x04, 0x17
        /*00aa*/ 	.short	(.L_29 - .L_28)
.L_28:
        /*00ac*/ 	.word	0x00000000
        /*00b0*/ 	.short	0x0003
        /*00b2*/ 	.short	0x0018
        /*00b4*/ 	.byte	0x00, 0xf0, 0x11, 0x00


	//----- nvinfo : EIATTR_KPARAM_INFO
	.align		4
.L_29:
        /*00b8*/ 	.byte	0x04, 0x17
        /*00ba*/ 	.short	(.L_31 - .L_30)
.L_30:
        /*00bc*/ 	.word	0x00000000
        /*00c0*/ 	.short	0x0002
        /*00c2*/ 	.short	0x0010
        /*00c4*/ 	.byte	0x00, 0xf4, 0x21, 0x00


	//----- nvinfo : EIATTR_KPARAM_INFO
	.align		4
.L_31:
        /*00c8*/ 	.byte	0x04, 0x17
        /*00ca*/ 	.short	(.L_33 - .L_32)
.L_32:
        /*00cc*/ 	.word	0x00000000
        /*00d0*/ 	.short	0x0001
        /*00d2*/ 	.short	0x0008
        /*00d4*/ 	.byte	0x00, 0xf4, 0x21, 0x00


	//----- nvinfo : EIATTR_KPARAM_INFO
	.align		4
.L_33:
        /*00d8*/ 	.byte	0x04, 0x17
        /*00da*/ 	.short	(.L_35 - .L_34)
.L_34:
        /*00dc*/ 	.word	0x00000000
        /*00e0*/ 	.short	0x0000
        /*00e2*/ 	.short	0x0000
        /*00e4*/ 	.byte	0x00, 0xf4, 0x21, 0x00


	//----- nvinfo : EIATTR_EXPLICIT_CLUSTER
	.align		4
.L_35:
        /*00e8*/ 	.byte	0x01, 0x3e
	.zero		2


	//----- nvinfo : EIATTR_CTA_PER_CLUSTER
	.align		4
        /*00ec*/ 	.byte	0x04, 0x3d
        /*00ee*/ 	.short	(.L_37 - .L_36)
.L_36:
        /*00f0*/ 	.word	0x00000004
        /*00f4*/ 	.word	0x00000001
        /*00f8*/ 	.word	0x00000001


	//----- nvinfo : EIATTR_SPARSE_MMA_MASK
	.align		4
.L_37:
        /*00fc*/ 	.byte	0x03, 0x50
        /*00fe*/ 	.short	0x0000


	//----- nvinfo : EIATTR_MAXREG_COUNT
	.align		4
        /*0100*/ 	.byte	0x03, 0x1b
        /*0102*/ 	.short	0x00ff


	//----- nvinfo : EIATTR_NUM_BARRIERS
	.align		4
        /*0104*/ 	.byte	0x02, 0x4c
        /*0106*/ 	.byte	0x01
	.zero		1


	//----- nvinfo : EIATTR_ANNOTATIONS
	.align		4
        /*0108*/ 	.byte	0x04, 0x55
        /*010a*/ 	.short	(.L_39 - .L_38)


	//   ....[0]....
.L_38:
        /*010c*/ 	.word	0x00000001
        /*0110*/ 	.byte	0x00, 0x06, 0x00, 0x00, 0x01, 0x00, 0x00, 0x00, 0x20, 0x06, 0x00, 0x00, 0x01, 0x00, 0x00, 0x00
        /*0120*/ 	.byte	0x70, 0x9e, 0x00, 0x00, 0x01, 0x00, 0x00, 0x00, 0xc0, 0x9e, 0x00, 0x00


	//----- nvinfo : EIATTR_MERCURY_ISA_VERSION
	.align		4
.L_39:
        /*012c*/ 	.byte	0x03, 0x5f
        /*012e*/ 	.short	0x0101


	//----- nvinfo : EIATTR_EXIT_INSTR_OFFSETS
	.align		4
        /*0130*/ 	.byte	0x04, 0x1c
        /*0132*/ 	.short	(.L_41 - .L_40)


	//   ....[0]....
.L_40:
        /*0134*/ 	.word	0x0000adc0


	//   ....[1]....
        /*0138*/ 	.word	0x0000adf0


	//----- nvinfo : EIATTR_REQNTID
	.align		4
.L_41:
        /*013c*/ 	.byte	0x04, 0x10
        /*013e*/ 	.short	(.L_43 - .L_42)
.L_42:
        /*0140*/ 	.word	0x00000080
        /*0144*/ 	.word	0x00000001
        /*0148*/ 	.word	0x00000001


	//----- nvinfo : EIATTR_CBANK_PARAM_SIZE
	.align		4
.L_43:
        /*014c*/ 	.byte	0x03, 0x19
        /*014e*/ 	.short	0x0050


	//----- nvinfo : EIATTR_PARAM_CBANK
	.align		4
        /*0150*/ 	.byte	0x04, 0x0a
        /*0152*/ 	.short	(.L_45 - .L_44)
	.align		4
.L_44:
        /*0154*/ 	.word	index@(.nv.constant0.matmul_kernel)
        /*0158*/ 	.short	0x0210
        /*015a*/ 	.short	0x0050


	//----- nvinfo : EIATTR_SW_WAR
	.align		4
.L_45:
        /*015c*/ 	.byte	0x04, 0x36
        /*015e*/ 	.short	(.L_47 - .L_46)
.L_46:
        /*0160*/ 	.word	0x00000008
.L_47:


//--------------------- .nv.callgraph             --------------------------
	.section	.nv.callgraph,"",@"SHT_CUDA_CALLGRAPH"
	.align	4
	.sectionentsize	8
	.align		4
        /*0000*/ 	.word	0x00000000
	.align		4
        /*0004*/ 	.word	0xffffffff
	.align		4
        /*0008*/ 	.word	0x00000000
	.align		4
        /*000c*/ 	.word	0xfffffffe
	.align		4
        /*0010*/ 	.word	0x00000000
	.align		4
        /*0014*/ 	.word	0xfffffffd
	.align		4
        /*0018*/ 	.word	0x00000000
	.align		4
        /*001c*/ 	.word	0xfffffffc


//--------------------- .text.matmul_kernel       --------------------------
	.section	.text.matmul_kernel,"ax",@progbits
	.align	128
        .global         matmul_kernel
        .type           matmul_kernel,@function
        .size           matmul_kernel,(.L_x_3 - matmul_kernel)
        .other          matmul_kernel,@"STO_CUDA_ENTRY STV_DEFAULT"
matmul_kernel:
.text.matmul_kernel:
[----:B------:R-:W0:Y:S08]  /*0000*/  LDC R1, c[0x0][0x28] ;  /* 0x00000a00ff017b82 */ /* 0x000e300000000800 */
[----:B------:R-:W1:Y:S01]  /*0010*/  LDC.64 R44, c[0x0][0x228] ;  /* 0x00008a00ff2c7b82 */ /* 0x000e620000000a00 */
[----:B------:R-:W2:Y:S01]  /*0020*/  S2R R90, SR_TID.X ;  /* 0x00000000005a7919 */ /* 0x000ea20000002100 */
[----:B0-----:R-:W-:Y:S01]  /*0030*/  VIADD R1, R1, 0xfffffff8 ;  /* 0xfffffff801017836 */ /* 0x001fe20000000000 */
[----:B------:R-:W-:Y:S01]  /*0040*/  UMOV UR5, 0x400 ;  /* 0x0000040000057882 */ /* 0x000fe20000000000 */
[----:B------:R-:W-:Y:S01]  /*0050*/  ULDC.64 UR14, c[0x0][0x208] ;  /* 0x00008200000e7ab9 */ /* 0x000fe20000000a00 */
[----:B------:R-:W-:-:S02]  /*0060*/  CS2R R24, SRZ ;  /* 0x0000000000187805 */ /* 0x000fc4000001ff00 */
[----:B------:R-:W-:Y:S02]  /*0070*/  CS2R R26, SRZ ;  /* 0x00000000001a7805 */ /* 0x000fe4000001ff00 */
[----:B------:R-:W-:Y:S01]  /*0080*/  CS2R R32, SRZ ;  /* 0x0000000000207805 */ /* 0x000fe2000001ff00 */
[----:B------:R-:W0:Y:S01]  /*0090*/  S2UR UR4, SR_CTAID.X ;  /* 0x00000000000479c3 */ /* 0x000e220000002500 */
[----:B------:R-:W-:Y:S02]  /*00a0*/  CS2R R34, SRZ ;  /* 0x0000000000227805 */ /* 0x000fe4000001ff00 */
[----:B------:R-:W-:Y:S02]  /*00b0*/  CS2R R40, SRZ ;  /* 0x0000000000287805 */ /* 0x000fe4000001ff00 */
[----:B------:R-:W-:Y:S02]  /*00c0*/  CS2R R42, SRZ ;  /* 0x00000000002a7805 */ /* 0x000fe4000001ff00 */
[----:B------:R-:W-:-:S02]  /*00d0*/  CS2R R48, SRZ ;  /* 0x0000000000307805 */ /* 0x000fc4000001ff00 */
[----:B------:R-:W-:Y:S01]  /*00e0*/  CS2R R50, SRZ ;  /* 0x0000000000327805 */ /* 0x000fe2000001ff00 */
[----:B------:R-:W3:Y:S01]  /*00f0*/  LDC R243, c[0x0][0x230] ;  /* 0x00008c00fff37b82 */ /* 0x000ee20000000800 */
[----:B-1----:R-:W-:-:S07]  /*0100*/  VIADD R0, R45, 0xff ;  /* 0x000000ff2d007836 */ /* 0x002fce0000000000 */
[----:B------:R-:W1:Y:S01]  /*0110*/  S2UR UR13, SR_CgaCtaId ;  /* 0x00000000000d79c3 */ /* 0x000e620000008800 */
[----:B------:R-:W-:Y:S02]  /*0120*/  SHF.R.S32.HI R3, RZ, 0x1f, R0 ;  /* 0x0000001fff037819 */ /* 0x000fe40000011400 */
[----:B0-----:R-:W-:Y:S01]  /*0130*/  I2FP.F32.U32 R5, UR4 ;  /* 0x0000000400057c45 */ /* 0x001fe20008201000 */
[----:B------:R-:W-:Y:S01]  /*0140*/  ULDC UR4, c[0x0][0x150] ;  /* 0x0000540000047ab9 */ /* 0x000fe20000000800 */
[----:B------:R-:W-:Y:S02]  /*0150*/  LEA.HI R3, R3, R0, RZ, 0x8 ;  /* 0x0000000003037211 */ /* 0x000fe400078f40ff */
[----:B--2---:R-:W-:Y:S01]  /*0160*/  LOP3.LUT R140, R90, 0x7f, RZ, 0xc0, !PT ;  /* 0x0000007f5a8c7812 */ /* 0x004fe200078ec0ff */
[----:B------:R-:W-:Y:S01]  /*0170*/  FMUL R5, R5, UR4 ;  /* 0x0000000405057c20 */ /* 0x000fe20008400000 */
[----:B------:R-:W-:Y:S01]  /*0180*/  SHF.R.S32.HI R3, RZ, 0x8, R3 ;  /* 0x00000008ff037819 */ /* 0x000fe20000011403 */
[----:B---3--:R-:W-:-:S04]  /*0190*/  VIADD R243, R243, 0x7f ;  /* 0x0000007ff3f37836 */ /* 0x008fc80000000000 */
[----:B------:R-:W-:Y:S01]  /*01a0*/  IMAD.SHL.U32 R4, R3, 0x8, RZ ;  /* 0x0000000803047824 */ /* 0x000fe200078e00ff */
[----:B------:R-:W0:Y:S04]  /*01b0*/  F2I.U32.TRUNC.NTZ R5, R5 ;  /* 0x0000000500057305 */ /* 0x000e28000020f000 */
[----:B------:R-:W-:Y:S01]  /*01c0*/  IABS R7, R4 ;  /* 0x0000000400077213 */ /* 0x000fe20000000000 */
[----:B-1----:R-:W-:Y:S02]  /*01d0*/  USHF.L.U32 UR4, UR13, 0x6, URZ ;  /* 0x000000060d047899 */ /* 0x002fe4000800063f */
[----:B------:R-:W-:Y:S01]  /*01e0*/  ULEA UR12, UR13, UR5, 0x18 ;  /* 0x000000050d0c7291 */ /* 0x000fe2000f8ec03f */
[----:B------:R-:W1:Y:S01]  /*01f0*/  I2F.RP R0, R7 ;  /* 0x0000000700007306 */ /* 0x000e620000209400 */
[----:B------:R-:W-:Y:S01]  /*0200*/  ULOP3.LUT UR4, UR4, 0xc0, URZ, 0xc0, !UPT ;  /* 0x000000c004047892 */ /* 0x000fe2000f8ec03f */
[----:B0-----:R-:W-:-:S06]  /*0210*/  IABS R11, R5 ;  /* 0x00000005000b7213 */ /* 0x001fcc0000000000 */
[----:B-1----:R-:W0:Y:S02]  /*0220*/  MUFU.RCP R0, R0 ;  /* 0x0000000000007308 */ /* 0x002e240000001000 */
[----:B0-----:R-:W-:Y:S01]  /*0230*/  VIADD R2, R0, 0xffffffe ;  /* 0x0ffffffe00027836 */ /* 0x001fe20000000000 */
[----:B------:R-:W-:-:S05]  /*0240*/  IABS R0, R4 ;  /* 0x0000000400007213 */ /* 0x000fca0000000000 */
[----:B------:R0:W1:Y:S01]  /*0250*/  F2I.FTZ.U32.TRUNC.NTZ R3, R2 ;  /* 0x0000000200037305 */ /* 0x000062000021f000 */
[----:B------:R-:W-:Y:S02]  /*0260*/  IMAD.MOV R0, RZ, RZ, -R0 ;  /* 0x000000ffff007224 */ /* 0x000fe400078e0a00 */
[----:B0-----:R-:W-:Y:S02]  /*0270*/  IMAD.MOV.U32 R2, RZ, RZ, RZ ;  /* 0x000000ffff027224 */ /* 0x001fe400078e00ff */
[----:B-1----:R-:W-:-:S04]  /*0280*/  IMAD.MOV R6, RZ, RZ, -R3 ;  /* 0x000000ffff067224 */ /* 0x002fc800078e0a03 */
[----:B------:R-:W-:-:S04]  /*0290*/  IMAD R9, R6, R7, RZ ;  /* 0x0000000706097224 */ /* 0x000fc800078e02ff */
[----:B------:R-:W-:-:S06]  /*02a0*/  IMAD.HI.U32 R2, R3, R9, R2 ;  /* 0x0000000903027227 */ /* 0x000fcc00078e0002 */
[----:B------:R-:W-:-:S04]  /*02b0*/  IMAD.HI.U32 R2, R2, R11, RZ ;  /* 0x0000000b02027227 */ /* 0x000fc800078e00ff */
[----:B------:R-:W-:-:S05]  /*02c0*/  IMAD R0, R2, R0, R11 ;  /* 0x0000000002007224 */ /* 0x000fca00078e020b */
[----:B------:R-:W-:-:S13]  /*02d0*/  ISETP.GT.U32.AND P1, PT, R7, R0, PT ;  /* 0x000000000700720c */ /* 0x000fda0003f24070 */
[----:B------:R-:W-:Y:S02]  /*02e0*/  @!P1 IMAD.IADD R0, R0, 0x1, -R7 ;  /* 0x0000000100009824 */ /* 0x000fe400078e0a07 */
[----:B------:R-:W-:Y:S01]  /*02f0*/  @!P1 VIADD R2, R2, 0x1 ;  /* 0x0000000102029836 */ /* 0x000fe20000000000 */
[----:B------:R-:W-:Y:S02]  /*0300*/  ISETP.NE.AND P1, PT, R4, RZ, PT ;  /* 0x000000ff0400720c */ /* 0x000fe40003f25270 */
[----:B------:R-:W-:Y:S02]  /*0310*/  ISETP.GE.U32.AND P0, PT, R0, R7, PT ;  /* 0x000000070000720c */ /* 0x000fe40003f06070 */
[----:B------:R-:W-:-:S04]  /*0320*/  LOP3.LUT R0, R5, R4, RZ, 0x3c, !PT ;  /* 0x0000000405007212 */ /* 0x000fc800078e3cff */
[----:B------:R-:W-:Y:S01]  /*0330*/  ISETP.GE.AND P2, PT, R0, RZ, PT ;  /* 0x000000ff0000720c */ /* 0x000fe20003f46270 */
[----:B------:R-:W-:-:S05]  /*0340*/  VIADD R0, R44, 0x3f ;  /* 0x0000003f2c007836 */ /* 0x000fca0000000000 */
[----:B------:R-:W-:Y:S01]  /*0350*/  SHF.R.S32.HI R3, RZ, 0x1f, R0 ;  /* 0x0000001fff037819 */ /* 0x000fe20000011400 */
[----:B------:R-:W-:-:S03]  /*0360*/  @P0 VIADD R2, R2, 0x1 ;  /* 0x0000000102020836 */ /* 0x000fc60000000000 */
[----:B------:R-:W-:-:S03]  /*0370*/  LEA.HI R3, R3, R0, RZ, 0x6 ;  /* 0x0000000003037211 */ /* 0x000fc600078f30ff */
[----:B------:R-:W-:Y:S01]  /*0380*/  @!P2 IMAD.MOV R2, RZ, RZ, -R2 ;  /* 0x000000ffff02a224 */ /* 0x000fe200078e0a02 */
[----:B------:R-:W-:-:S05]  /*0390*/  @!P1 LOP3.LUT R2, RZ, R4, RZ, 0x33, !PT ;  /* 0x00000004ff029212 */ /* 0x000fca00078e33ff */
[----:B------:R-:W-:Y:S02]  /*03a0*/  IMAD.SHL.U32 R6, R2, 0x8, RZ ;  /* 0x0000000802067824 */ /* 0x000fe400078e00ff */
[----:B------:R-:W-:-:S03]  /*03b0*/  IMAD.MOV R2, RZ, RZ, -R2 ;  /* 0x000000ffff027224 */ /* 0x000fc600078e0a02 */
[----:B------:R-:W-:Y:S01]  /*03c0*/  LEA.HI.SX32 R3, R3, -R6, 0x1a ;  /* 0x8000000603037211 */ /* 0x000fe200078fd2ff */
[----:B------:R-:W-:-:S03]  /*03d0*/  IMAD R4, R4, R2, R5 ;  /* 0x0000000204047224 */ /* 0x000fc600078e0205 */
[----:B------:R-:W-:Y:S02]  /*03e0*/  VIMNMX R11, R3, 0x8, PT ;  /* 0x00000008030b7848 */ /* 0x000fe40003fe0100 */
[----:B------:R-:W-:Y:S02]  /*03f0*/  IABS R9, R4 ;  /* 0x0000000400097213 */ /* 0x000fe40000000000 */
[----:B------:R-:W-:-:S04]  /*0400*/  IABS R7, R11 ;  /* 0x0000000b00077213 */ /* 0x000fc80000000000 */
[----:B------:R-:W0:Y:S08]  /*0410*/  I2F.RP R0, R7 ;  /* 0x0000000700007306 */ /* 0x000e300000209400 */
[----:B0-----:R-:W0:Y:S02]  /*0420*/  MUFU.RCP R0, R0 ;  /* 0x0000000000007308 */ /* 0x001e240000001000 */
[----:B0-----:R-:W-:-:S06]  /*0430*/  VIADD R3, R0, 0xffffffe ;  /* 0x0ffffffe00037836 */ /* 0x001fcc0000000000 */
[----:B------:R-:W0:Y:S02]  /*0440*/  F2I.FTZ.U32.TRUNC.NTZ R3, R3 ;  /* 0x0000000300037305 */ /* 0x000e24000021f000 */
[----:B0-----:R-:W-:-:S04]  /*0450*/  IMAD.MOV R8, RZ, RZ, -R3 ;  /* 0x000000ffff087224 */ /* 0x001fc800078e0a03 */
[----:B------:R-:W-:Y:S01]  /*0460*/  IMAD.MOV.U32 R2, RZ, RZ, R8 ;  /* 0x000000ffff027224 */ /* 0x000fe200078e0008 */
[----:B------:R-:W-:-:S03]  /*0470*/  IABS R8, R11 ;  /* 0x0000000b00087213 */ /* 0x000fc60000000000 */
[----:B------:R-:W-:Y:S02]  /*0480*/  IMAD R5, R2, R7, RZ ;  /* 0x0000000702057224 */ /* 0x000fe400078e02ff */
[----:B------:R-:W-:Y:S02]  /*0490*/  IMAD.MOV.U32 R2, RZ, RZ, RZ ;  /* 0x000000ffff027224 */ /* 0x000fe400078e00ff */
[----:B------:R-:W-:Y:S02]  /*04a0*/  IMAD.MOV R0, RZ, RZ, -R8 ;  /* 0x000000ffff007224 */ /* 0x000fe400078e0a08 */
[----:B------:R-:W-:Y:S01]  /*04b0*/  IMAD.HI.U32 R2, R3, R5, R2 ;  /* 0x0000000503027227 */ /* 0x000fe200078e0002 */
[----:B------:R-:W-:-:S05]  /*04c0*/  LOP3.LUT R3, R90, 0x3f, RZ, 0xc0, !PT ;  /* 0x0000003f5a037812 */ /* 0x000fca00078ec0ff */
        /* <DEDUP_REMOVED lines=8> */
[----:B------:R-:W-:-:S07]  /*0550*/  ISETP.GE.AND P2, PT, R0, RZ, PT ;  /* 0x000000ff0000720c */ /* 0x000fce0003f46270 */
[----:B------:R-:W-:Y:S01]  /*0560*/  @P0 VIADD R2, R2, 0x1 ;  /* 0x0000000102020836 */ /* 0x000fe20000000000 */
[----:B------:R-:W-:-:S05]  /*0570*/  ISETP.GE.AND P0, PT, R243, 0x80, PT ;  /* 0x00000080f300780c */ /* 0x000fca0003f06270 */
[----:B------:R-:W-:Y:S01]  /*0580*/  @!P2 IMAD.MOV R2, RZ, RZ, -R2 ;  /* 0x000000ffff02a224 */ /* 0x000fe200078e0a02 */
[----:B------:R-:W-:-:S05]  /*0590*/  @!P1 LOP3.LUT R2, RZ, R11, RZ, 0x33, !PT ;  /* 0x0000000bff029212 */ /* 0x000fca00078e33ff */
[----:B------:R-:W-:Y:S02]  /*05a0*/  IMAD.MOV R0, RZ, RZ, -R2 ;  /* 0x000000ffff007224 */ /* 0x000fe400078e0a02 */
[----:B------:R-:W-:Y:S02]  /*05b0*/  IMAD.SHL.U32 R12, R2, 0x100, RZ ;  /* 0x00000100020c7824 */ /* 0x000fe400078e00ff */
[----:B------:R-:W-:-:S04]  /*05c0*/  IMAD R0, R11, R0, R4 ;  /* 0x000000000b007224 */ /* 0x000fc800078e0204 */
[----:B------:R-:W-:-:S04]  /*05d0*/  IMAD.IADD R0, R6, 0x1, R0 ;  /* 0x0000000106007824 */ /* 0x000fc800078e0200 */
[----:B------:R-:W-:Y:S01]  /*05e0*/  IMAD R17, R0, 0x40, R3 ;  /* 0x0000004000117824 */ /* 0x000fe200078e0203 */
[----:B------:R-:W-:-:S04]  /*05f0*/  SHF.R.U32.HI R0, RZ, 0x6, R90 ;  /* 0x00000006ff007819 */ /* 0x000fc8000001165a */
[----:B------:R0:W-:Y:S01]  /*0600*/  STL [R1], R17 ;  /* 0x0000001101007387 */ /* 0x0001e20000100800 */
[----:B------:R-:W-:-:S03]  /*0610*/  SGXT.U32 R0, R0, 0x1 ;  /* 0x000000010000781a */ /* 0x000fc60000000000 */
[----:B------:R0:W-:Y:S01]  /*0620*/  STL [R1+0x4], R12 ;  /* 0x0000040c01007387 */ /* 0x0001e20000100800 */
[----:B------:R-:W-:Y:S05]  /*0630*/  @!P0 BRA `(.L_x_0) ;  /* 0x00000098000c8947 */ /* 0x000fea0003800000 */
[----:B------:R-:W-:Y:S01]  /*0640*/  IABS R11, R44 ;  /* 0x0000002c000b7213 */ /* 0x000fe20000000000 */
[----:B------:R-:W-:Y:S01]  /*0650*/  ULDC UR5, c[0x0][0x240] ;  /* 0x0000900000057ab9 */ /* 0x000fe20000000800 */
[----:B------:R-:W-:Y:S01]  /*0660*/  IABS R2, R45 ;  /* 0x0000002d00027213 */ /* 0x000fe20000000000 */
[----:B------:R-:W-:Y:S01]  /*0670*/  ULDC.64 UR6, c[0x0][0x210] ;  /* 0x0000840000067ab9 */ /* 0x000fe20000000a00 */
[----:B------:R-:W1:Y:S01]  /*0680*/  I2F.RP R3, R11 ;  /* 0x0000000b00037306 */ /* 0x000e620000209400 */
[----:B------:R-:W-:Y:S01]  /*0690*/  USHF.R.U32.HI UR8, URZ, 0x4, UR12 ;  /* 0x000000043f087899 */ /* 0x000fe2000801160c */
[C---:B------:R-:W-:Y:S01]  /*06a0*/  LOP3.LUT R135, R0.reuse, 0x5c, RZ, 0xfc, !PT ;  /* 0x0000005c00877812 */ /* 0x040fe200078efcff */
[----:B------:R-:W-:Y:S01]  /*06b0*/  ULDC UR41, c[0x0][0x238] ;  /* 0x00008e0000297ab9 */ /* 0x000fe20000000800 */
[C---:B------:R-:W-:Y:S01]  /*06c0*/  LOP3.LUT R129, R0.reuse, 0x56, RZ, 0xfc, !PT ;  /* 0x0000005600817812 */ /* 0x040fe200078efcff */
[----:B------:R-:W-:Y:S01]  /*06d0*/  USGXT.U32 UR8, UR8, 0xe ;  /* 0x0000000e0808789a */ /* 0x000fe20008000000 */
[C---:B------:R-:W-:Y:S01]  /*06e0*/  LOP3.LUT R139, R0.reuse, 0x62, RZ, 0xfc, !PT ;  /* 0x00000062008b7812 */ /* 0x040fe200078efcff */
[----:B------:R-:W-:Y:S01]  /*06f0*/  ULDC UR9, c[0x0][0x23c] ;  /* 0x00008f0000097ab9 */ /* 0x000fe20000000800 */
[----:B------:R-:W2:Y:S01]  /*0700*/  I2F.RP R8, R2 ;  /* 0x0000000200087306 */ /* 0x000ea20000209400 */
[C---:B------:R-:W-:Y:S01]  /*0710*/  LOP3.LUT R124, R0.reuse, 0x50, RZ, 0xfc, !PT ;  /* 0x00000050007c7812 */ /* 0x040fe200078efcff */
[----:B------:R-:W-:Y:S01]  /*0720*/  ULDC UR40, c[0x0][0x230] ;  /* 0x00008c0000287ab9 */ /* 0x000fe20000000800 */
[----:B------:R-:W-:-:S02]  /*0730*/  LOP3.LUT R133, R0, 0x5a, RZ, 0xfc, !PT ;  /* 0x0000005a00857812 */ /* 0x000fc400078efcff */
[C---:B------:R-:W-:Y:S02]  /*0740*/  LOP3.LUT R122, R0.reuse, 0x4a, RZ, 0xfc, !PT ;  /* 0x0000004a007a7812 */ /* 0x040fe400078efcff */
[C---:B------:R-:W-:Y:S01]  /*0750*/  LOP3.LUT R127, R0.reuse, 0x54, RZ, 0xfc, !PT ;  /* 0x00000054007f7812 */ /* 0x040fe200078efcff */
[----:B-1----:R-:W1:Y:S01]  /*0760*/  MUFU.RCP R3, R3 ;  /* 0x0000000300037308 */ /* 0x002e620000001000 */
[C---:B------:R-:W-:Y:S02]  /*0770*/  LOP3.LUT R120, R0.reuse, 0x46, RZ, 0xfc, !PT ;  /* 0x0000004600787812 */ /* 0x040fe400078efcff */
[C---:B------:R-:W-:Y:S02]  /*0780*/  LOP3.LUT R123, R0.reuse, 0x4c, RZ, 0xfc, !PT ;  /* 0x0000004c007b7812 */ /* 0x040fe400078efcff */
[C---:B------:R-:W-:Y:S02]  /*0790*/  LOP3.LUT R117, R0.reuse, 0x40, RZ, 0xfc, !PT ;  /* 0x0000004000757812 */ /* 0x040fe400078efcff */
[C---:B------:R-:W-:Y:S01]  /*07a0*/  LOP3.LUT R121, R0.reuse, 0x48, RZ, 0xfc, !PT ;  /* 0x0000004800797812 */ /* 0x040fe200078efcff */
[----:B--2---:R-:W2:Y:S01]  /*07b0*/  MUFU.RCP R8, R8 ;  /* 0x0000000800087308 */ /* 0x004ea20000001000 */
[----:B------:R-:W-:-:S02]  /*07c0*/  LOP3.LUT R116, R0, 0x3c, RZ, 0xfc, !PT ;  /* 0x0000003c00747812 */ /* 0x000fc400078efcff */
[C---:B------:R-:W-:Y:S02]  /*07d0*/  LOP3.LUT R118, R0.reuse, 0x42, RZ, 0xfc, !PT ;  /* 0x0000004200767812 */ /* 0x040fe400078efcff */
[C---:B------:R-:W-:Y:S02]  /*07e0*/  LOP3.LUT R137, R0.reuse, 0x60, RZ, 0xfc, !PT ;  /* 0x0000006000897812 */ /* 0x040fe400078efcff */
[----:B------:R-:W-:Y:S01]  /*07f0*/  LOP3.LUT R114, R0, 0x38, RZ, 0xfc, !PT ;  /* 0x0000003800727812 */ /* 0x000fe200078efcff */
[----:B-1----:R-:W-:Y:S01]  /*0800*/  VIADD R4, R3, 0xffffffe ;  /* 0x0ffffffe03047836 */ /* 0x002fe20000000000 */
[----:B------:R-:W-:Y:S01]  /*0810*/  LOP3.LUT R3, R12, UR4, RZ, 0xfc, !PT ;  /* 0x000000040c037c12 */ /* 0x000fe2000f8efcff */
[----:B------:R-:W-:Y:S01]  /*0820*/  ULDC UR4, c[0x0][0x234] ;  /* 0x00008d0000047ab9 */ /* 0x000fe20000000800 */
[----:B------:R-:W-:Y:S01]  /*0830*/  LOP3.LUT R115, R0, 0x3a, RZ, 0xfc, !PT ;  /* 0x0000003a00737812 */ /* 0x000fe200078efcff */
[----:B------:R1:W3:Y:S01]  /*0840*/  F2I.FTZ.U32.TRUNC.NTZ R5, R4 ;  /* 0x0000000400057305 */ /* 0x0002e2000021f000 */
[----:B------:R-:W-:-:S02]  /*0850*/  LOP3.LUT R14, R3, 0x3f, RZ, 0xfc, !PT ;  /* 0x0000003f030e7812 */ /* 0x000fc400078efcff */
[C---:B------:R-:W-:Y:S01]  /*0860*/  LOP3.LUT R15, R3.reuse, 0x3e, RZ, 0xfc, !PT ;  /* 0x0000003e030f7812 */ /* 0x040fe200078efcff */
[----:B--2---:R-:W-:Y:S01]  /*0870*/  VIADD R6, R8, 0xffffffe ;  /* 0x0ffffffe08067836 */ /* 0x004fe20000000000 */
[----:B------:R-:W-:Y:S02]  /*0880*/  IABS R8, R17 ;  /* 0x0000001100087213 */ /* 0x000fe40000000000 */
[C---:B------:R-:W-:Y:S01]  /*0890*/  LOP3.LUT R16, R3.reuse, 0x3d, RZ, 0xfc, !PT ;  /* 0x0000003d03107812 */ /* 0x040fe200078efcff */
[----:B------:R2:W4:Y:S01]  /*08a0*/  F2I.FTZ.U32.TRUNC.NTZ R7, R6 ;  /* 0x0000000600077305 */ /* 0x000522000021f000 */
[----:B-1----:R-:W-:Y:S01]  /*08b0*/  IMAD.MOV.U32 R4, RZ, RZ, RZ ;  /* 0x000000ffff047224 */ /* 0x002fe200078e00ff */
[----:B------:R-:W-:Y:S02]  /*08c0*/  ISETP.GE.AND P4, PT, R14, RZ, PT ;  /* 0x000000ff0e00720c */ /* 0x000fe40003f86270 */
[----:B0-----:R-:W-:Y:S02]  /*08d0*/  IABS R12, R16 ;  /* 0x00000010000c7213 */ /* 0x001fe40000000000 */
[C---:B------:R-:W-:Y:S01]  /*08e0*/  LOP3.LUT R18, R3.reuse, 0x3a, RZ, 0xfc, !PT ;  /* 0x0000003a03127812 */ /* 0x040fe200078efcff */
[----:B---3--:R-:W-:Y:S01]  /*08f0*/  IMAD.MOV R10, RZ, RZ, -R5 ;  /* 0x000000ffff0a7224 */ /* 0x008fe200078e0a05 */
[C---:B------:R-:W-:Y:S01]  /*0900*/  LOP3.LUT R21, R3.reuse, 0x37, RZ, 0xfc, !PT ;  /* 0x0000003703157812 */ /* 0x040fe200078efcff */
[----:B--2---:R-:W-:Y:S01]  /*0910*/  IMAD.MOV.U32 R6, RZ, RZ, RZ ;  /* 0x000000ffff067224 */ /* 0x004fe200078e00ff */
[----:B------:R-:W-:Y:S01]  /*0920*/  LOP3.LUT R19, R3, 0x39, RZ, 0xfc, !PT ;  /* 0x0000003903137812 */ /* 0x000fe200078efcff */
[----:B------:R-:W-:Y:S01]  /*0930*/  IMAD R9, R10, R11, RZ ;  /* 0x0000000b0a097224 */ /* 0x000fe200078e02ff */
[----:B------:R-:W-:-:S02]  /*0940*/  IABS R10, R15 ;  /* 0x0000000f000a7213 */ /* 0x000fc40000000000 */
[----:B------:R-:W-:Y:S01]  /*0950*/  LOP3.LUT R20, R3, 0x38, RZ, 0xfc, !PT ;  /* 0x0000003803147812 */ /* 0x000fe200078efcff */
[----:B------:R-:W-:Y:S01]  /*0960*/  IMAD.HI.U32 R5, R5, R9, R4 ;  /* 0x0000000905057227 */ /* 0x000fe200078e0004 */
[C---:B------:R-:W-:Y:S02]  /*0970*/  LOP3.LUT R22, R3.reuse, 0x36, RZ, 0xfc, !PT ;  /* 0x0000003603167812 */ /* 0x040fe400078efcff */
[C---:B------:R-:W-:Y:S01]  /*0980*/  LOP3.LUT R23, R3.reuse, 0x33, RZ, 0xfc, !PT ;  /* 0x0000003303177812 */ /* 0x040fe200078efcff */
[----:B----4-:R-:W-:Y:S01]  /*0990*/  IMAD.MOV R9, RZ, RZ, -R7 ;  /* 0x000000ffff097224 */ /* 0x010fe200078e0a07 */
[----:B------:R-:W-:Y:S01]  /*09a0*/  LOP3.LUT R25, R3, 0x31, RZ, 0xfc, !PT ;  /* 0x0000003103197812 */ /* 0x000fe200078efcff */
[----:B------:R-:W-:Y:S01]  /*09b0*/  IMAD.HI.U32 R5, R5, R8, RZ ;  /* 0x0000000805057227 */ /* 0x000fe200078e00ff */
[C---:B------:R-:W-:Y:S02]  /*09c0*/  LOP3.LUT R24, R3.reuse, 0x32, RZ, 0xfc, !PT ;  /* 0x0000003203187812 */ /* 0x040fe400078efcff */
[C---:B------:R-:W-:Y:S01]  /*09d0*/  LOP3.LUT R30, R3.reuse, 0x2d, RZ, 0xfc, !PT ;  /* 0x0000002d031e7812 */ /* 0x040fe200078efcff */
[----:B------:R-:W-:Y:S01]  /*09e0*/  IMAD.MOV R5, RZ, RZ, -R5 ;  /* 0x000000ffff057224 */ /* 0x000fe200078e0a05 */
[----:B------:R-:W-:Y:S01]  /*09f0*/  LOP3.LUT R28, R3, 0x2f, RZ, 0xfc, !PT ;  /* 0x0000002f031c7812 */ /* 0x000fe200078efcff */
[----:B------:R-:W-:Y:S01]  /*0a00*/  IMAD R9, R9, R2, RZ ;  /* 0x0000000209097224 */ /* 0x000fe200078e02ff */
[----:B------:R-:W-:Y:S01]  /*0a10*/  IABS R27, R30 ;  /* 0x0000001e001b7213 */ /* 0x000fe20000000000 */
[----:B------:R-:W-:Y:S01]  /*0a20*/  IMAD R4, R11, R5, R8 ;  /* 0x000000050b047224 */ /* 0x000fe200078e0208 */
[----:B------:R-:W-:Y:S01]  /*0a30*/  IABS R8, R14 ;  /* 0x0000000e00087213 */ /* 0x000fe20000000000 */
[----:B------:R-:W-:Y:S01]  /*0a40*/  IMAD.HI.U32 R5, R7, R9, R6 ;  /* 0x0000000907057227 */ /* 0x000fe200078e0006 */
[----:B------:R-:W-:-:S02]  /*0a50*/  LOP3.LUT R14, R3, 0x3b, RZ, 0xfc, !PT ;  /* 0x0000003b030e7812 */ /* 0x000fc400078efcff */
[----:B------:R-:W-:Y:S02]  /*0a60*/  ISETP.GT.U32.AND P0, PT, R11, R4, PT ;  /* 0x000000040b00720c */ /* 0x000fe40003f04070 */
[----:B------:R-:W-:Y:S01]  /*0a70*/  LOP3.LUT R29, R3, 0x2e, RZ, 0xfc, !PT ;  /* 0x0000002e031d7812 */ /* 0x000fe200078efcff */
[----:B------:R-:W-:Y:S01]  /*0a80*/  IMAD.HI.U32 R6, R5, R8, RZ ;  /* 0x0000000805067227 */ /* 0x000fe200078e00ff */
[C---:B------:R-:W-:Y:S02]  /*0a90*/  LOP3.LUT R31, R3.reuse, 0x2c, RZ, 0xfc, !PT ;  /* 0x0000002c031f7812 */ /* 0x040fe400078efcff */
[----:B------:R-:W-:Y:S01]  /*0aa0*/  IABS R26, R29 ;  /* 0x0000001d001a7213 */ /* 0x000fe20000000000 */
[----:B------:R-:W-:Y:S01]  /*0ab0*/  IMAD.MOV R9, RZ, RZ, -R6 ;  /* 0x000000ffff097224 */ /* 0x000fe200078e0a06 */
[----:B------:R-:W-:Y:S01]  /*0ac0*/  LOP3.LUT R32, R3, 0x2b, RZ, 0xfc, !PT ;  /* 0x0000002b03207812 */ /* 0x000fe200078efcff */
[----:B------:R-:W-:Y:S01]  /*0ad0*/  IMAD.HI.U32 R7, R5, R10, RZ ;  /* 0x0000000a05077227 */ /* 0x000fe200078e00ff */
[----:B------:R-:W-:-:S02]  /*0ae0*/  LOP3.LUT R33, R3, 0x2a, RZ, 0xfc, !PT ;  /* 0x0000002a03217812 */ /* 0x000fc400078efcff */
[C---:B------:R-:W-:Y:S01]  /*0af0*/  LOP3.LUT R34, R3.reuse, 0x29, RZ, 0xfc, !PT ;  /* 0x0000002903227812 */ /* 0x040fe200078efcff */
[----:B------:R-:W-:Y:S01]  /*0b00*/  IMAD R6, R2, R9, R8 ;  /* 0x0000000902067224 */ /* 0x000fe200078e0208 */
[----:B------:R-:W-:Y:S01]  /*0b10*/  LOP3.LUT R35, R3, 0x25, RZ, 0xfc, !PT ;  /* 0x0000002503237812 */ /* 0x000fe200078efcff */
[----:B------:R-:W-:Y:S01]  /*0b20*/  @!P0 IMAD.IADD R4, R4, 0x1, -R11 ;  /* 0x0000000104048824 */ /* 0x000fe200078e0a0b */
[----:B------:R-:W-:Y:S01]  /*0b30*/  ISETP.GE.AND P0, PT, R17, RZ, PT ;  /* 0x000000ff1100720c */ /* 0x000fe20003f06270 */
[----:B------:R-:W-:Y:S01]  /*0b40*/  IMAD.MOV R13, RZ, RZ, -R7 ;  /* 0x000000ffff0d7224 */ /* 0x000fe200078e0a07 */
[C---:B------:R-:W-:Y:S01]  /*0b50*/  ISETP.GT.U32.AND P2, PT, R2.reuse, R6, PT ;  /* 0x000000060200720c */ /* 0x040fe20003f44070 */
[----:B------:R-:W-:Y:S01]  /*0b60*/  IMAD.HI.U32 R7, R5, R12, RZ ;  /* 0x0000000c05077227 */ /* 0x000fe200078e00ff */
[----:B------:R-:W-:Y:S02]  /*0b70*/  ISETP.GT.U32.AND P1, PT, R11, R4, PT ;  /* 0x000000040b00720c */ /* 0x000fe40003f24070 */
[----:B------:R-:W-:Y:S01]  /*0b80*/  IABS R17, R21 ;  /* 0x0000001500117213 */ /* 0x000fe20000000000 */
[----:B------:R-:W-:Y:S01]  /*0b90*/  IMAD R9, R2, R13, R10 ;  /* 0x0000000d02097224 */ /* 0x000fe200078e020a */
[C---:B------:R-:W-:Y:S01]  /*0ba0*/  LOP3.LUT R13, R3.reuse, 0x3c, RZ, 0xfc, !PT ;  /* 0x0000003c030d7812 */ /* 0x040fe200078efcff */
[----:B------:R-:W-:Y:S01]  /*0bb0*/  IMAD.MOV R7, RZ, RZ, -R7 ;  /* 0x000000ffff077224 */ /* 0x000fe200078e0a07 */
[----:B------:R-:W-:-:S02]  /*0bc0*/  LOP3.LUT R38, R3, 0x24, RZ, 0xfc, !PT ;  /* 0x0000002403267812 */ /* 0x000fc400078efcff */
[----:B------:R-:W-:Y:S01]  /*0bd0*/  IABS R10, R13 ;  /* 0x0000000d000a7213 */ /* 0x000fe20000000000 */
[----:B------:R-:W-:Y:S01]  /*0be0*/  IMAD R7, R2, R7, R12 ;  /* 0x0000000702077224 */ /* 0x000fe200078e020c */
[----:B------:R-:W-:Y:S01]  /*0bf0*/  IABS R12, R14 ;  /* 0x0000000e000c7213 */ /* 0x000fe20000000000 */
[----:B------:R-:W-:Y:S01]  /*0c00*/  @!P2 IMAD.IADD R6, R6, 0x1, -R2 ;  /* 0x000000010606a824 */ /* 0x000fe200078e0a02 */
[----:B------:R-:W-:Y:S01]  /*0c10*/  ISETP.NE.AND P2, PT, R44, RZ, PT ;  /* 0x000000ff2c00720c */ /* 0x000fe20003f45270 */
[----:B------:R-:W-:Y:S01]  /*0c20*/  IMAD.HI.U32 R8, R5, R10, RZ ;  /* 0x0000000a05087227 */ /* 0x000fe200078e00ff */
[C---:B------:R-:W-:Y:S02]  /*0c30*/  ISETP.GT.U32.AND P3, PT, R2.reuse, R9, PT ;  /* 0x000000090200720c */ /* 0x040fe40003f64070 */
[----:B------:R-:W-:Y:S01]  /*0c40*/  ISETP.GT.U32.AND P6, PT, R2, R6, PT ;  /* 0x000000060200720c */ /* 0x000fe20003fc4070 */
[----:B------:R-:W-:Y:S01]  /*0c50*/  @!P1 IMAD.IADD R4, R4, 0x1, -R11 ;  /* 0x0000000104049824 */ /* 0x000fe200078e0a0b */
[C---:B------:R-:W-:Y:S01]  /*0c60*/  ISETP.GT.U32.AND P1, PT, R2.reuse, R7, PT ;  /* 0x000000070200720c */ /* 0x040fe20003f24070 */
[----:B------:R-:W-:Y:S01]  /*0c70*/  IMAD.MOV R11, RZ, RZ, -R8 ;  /* 0x000000ffff0b7224 */ /* 0x000fe200078e0a08 */
[----:B------:R-:W-:Y:S01]  /*0c80*/  IABS R36, R38 ;  /* 0x0000002600247213 */ /* 0x000fe20000000000 */
[----:B------:R-:W-:Y:S01]  /*0c90*/  @!P0 IMAD.MOV R4, RZ, RZ, -R4 ;  /* 0x000000ffff048224 */ /* 0x000fe200078e0a04 */
[----:B------:R-:W-:Y:S01]  /*0ca0*/  ISETP.GE.AND P0, PT, R15, RZ, PT ;  /* 0x000000ff0f00720c */ /* 0x000fe20003f06270 */
[----:B------:R-:W-:Y:S01]  /*0cb0*/  IMAD R8, R2, R11, R10 ;  /* 0x0000000b02087224 */ /* 0x000fe200078e020a */
[----:B------:R-:W-:Y:S01]  /*0cc0*/  IABS R15, R19 ;  /* 0x00000013000f7213 */ /* 0x000fe20000000000 */
[----:B------:R-:W-:Y:S01]  /*0cd0*/  IMAD.HI.U32 R10, R5, R12, RZ ;  /* 0x0000000c050a7227 */ /* 0x000fe200078e00ff */
[----:B------:R-:W-:-:S02]  /*0ce0*/  @!P2 LOP3.LUT R4, RZ, R44, RZ, 0x33, !PT ;  /* 0x0000002cff04a212 */ /* 0x000fc400078e33ff */
[----:B------:R-:W-:Y:S01]  /*0cf0*/  ISETP.GE.AND P2, PT, R13, RZ, PT ;  /* 0x000000ff0d00720c */ /* 0x000fe20003f46270 */
[--C-:B------:R-:W-:Y:S01]  /*0d00*/  @!P6 IMAD.IADD R6, R6, 0x1, -R2.reuse ;  /* 0x000000010606e824 */ /* 0x100fe200078e0a02 */
[C---:B------:R-:W-:Y:S01]  /*0d10*/  ISETP.GT.U32.AND P6, PT, R2.reuse, R8, PT ;  /* 0x000000080200720c */ /* 0x040fe20003fc4070 */
[----:B------:R-:W-:Y:S01]  /*0d20*/  @!P1 IMAD.IADD R7, R7, 0x1, -R2 ;  /* 0x0000000107079824 */ /* 0x000fe200078e0a02 */
[----:B------:R-:W-:Y:S01]  /*0d30*/  IABS R13, R18 ;  /* 0x00000012000d7213 */ /* 0x000fe20000000000 */
[----:B------:R-:W-:Y:S01]  /*0d40*/  IMAD.MOV R11, RZ, RZ, -R10 ;  /* 0x000000ffff0b7224 */ /* 0x000fe200078e0a0a */
[----:B------:R-:W-:Y:S01]  /*0d50*/  LOP3.LUT R39, R3, 0x23, RZ, 0xfc, !PT ;  /* 0x0000002303277812 */ /* 0x000fe200078efcff */
[----:B------:R-:W-:Y:S01]  /*0d60*/  @!P3 IMAD.IADD R9, R9, 0x1, -R2 ;  /* 0x000000010909b824 */ /* 0x000fe200078e0a02 */
[C---:B------:R-:W-:Y:S01]  /*0d70*/  ISETP.GT.U32.AND P1, PT, R2.reuse, R7, PT ;  /* 0x000000070200720c */ /* 0x040fe20003f24070 */
[----:B------:R-:W-:Y:S01]  /*0d80*/  IMAD R10, R2, R11, R12 ;  /* 0x0000000b020a7224 */ /* 0x000fe200078e020c */
[----:B------:R-:W-:Y:S01]  /*0d90*/  ISETP.GE.AND P3, PT, R16, RZ, PT ;  /* 0x000000ff1000720c */ /* 0x000fe20003f66270 */
[----:B------:R-:W-:Y:S01]  /*0da0*/  IMAD.MOV.U32 R12, RZ, RZ, R13 ;  /* 0x000000ffff0c7224 */ /* 0x000fe200078e000d */
[----:B------:R-:W-:Y:S01]  /*0db0*/  ISETP.GT.U32.AND P5, PT, R2, R9, PT ;  /* 0x000000090200720c */ /* 0x000fe20003fa4070 */
[----:B------:R-:W-:Y:S01]  /*0dc0*/  @!P4 IMAD.MOV R6, RZ, RZ, -R6 ;  /* 0x000000ffff06c224 */ /* 0x000fe200078e0a06 */
[----:B------:R-:W-:Y:S01]  /*0dd0*/  IABS R16, R20 ;  /* 0x0000001400107213 */ /* 0x000fe20000000000 */
[----:B------:R-:W-:Y:S01]  /*0de0*/  @!P6 IMAD.IADD R8, R8, 0x1, -R2 ;  /* 0x000000010808e824 */ /* 0x000fe200078e0a02 */
[----:B------:R-:W-:Y:S01]  /*0df0*/  IABS R37, R39 ;  /* 0x0000002700257213 */ /* 0x000fe20000000000 */
[----:B------:R-:W-:Y:S01]  /*0e00*/  IMAD.HI.U32 R11, R5, R12, RZ ;  /* 0x0000000c050b7227 */ /* 0x000fe200078e00ff */
[----:B------:R-:W-:-:S02]  /*0e10*/  LOP3.LUT R42, R3, 0x20, RZ, 0xfc, !PT ;  /* 0x00000020032a7812 */ /* 0x000fc400078efcff */
[C---:B------:R-:W-:Y:S01]  /*0e20*/  ISETP.GT.U32.AND P6, PT, R2.reuse, R8, PT ;  /* 0x000000080200720c */ /* 0x040fe20003fc4070 */
[----:B------:R-:W-:Y:S01]  /*0e30*/  IMAD.MOV R11, RZ, RZ, -R11 ;  /* 0x000000ffff0b7224 */ /* 0x000fe200078e0a0b */
[----:B------:R-:W-:Y:S01]  /*0e40*/  IABS R40, R42 ;  /* 0x0000002a00287213 */ /* 0x000fe20000000000 */
[----:B------:R-:W-:Y:S01]  /*0e50*/  @!P1 IMAD.IADD R7, R7, 0x1, -R2 ;  /* 0x0000000107079824 */ /* 0x000fe200078e0a02 */
[C---:B------:R-:W-:Y:S01]  /*0e60*/  ISETP.GT.U32.AND P1, PT, R2.reuse, R10, PT ;  /* 0x0000000a0200720c */ /* 0x040fe20003f24070 */
[----:B------:R-:W-:Y:S01]  /*0e70*/  IMAD R11, R2, R11, R12 ;  /* 0x0000000b020b7224 */ /* 0x000fe200078e020c */
[----:B------:R-:W-:Y:S01]  /*0e80*/  LOP3.LUT R43, R3, 0x1f, RZ, 0xfc, !PT ;  /* 0x0000001f032b7812 */ /* 0x000fe200078efcff */
[----:B------:R-:W-:Y:S01]  /*0e90*/  @!P5 IMAD.IADD R9, R9, 0x1, -R2 ;  /* 0x000000010909d824 */ /* 0x000fe200078e0a02 */
[----:B------:R-:W-:Y:S01]  /*0ea0*/  ISETP.GE.AND P5, PT, R14, RZ, PT ;  /* 0x000000ff0e00720c */ /* 0x000fe20003fa6270 */
[----:B------:R-:W-:Y:S01]  /*0eb0*/  IMAD.HI.U32 R14, R5, R17, RZ ;  /* 0x00000011050e7227 */ /* 0x000fe200078e00ff */
[----:B------:R-:W-:-:S02]  /*0ec0*/  IABS R41, R43 ;  /* 0x0000002b00297213 */ /* 0x000fc40000000000 */
[----:B------:R-:W-:Y:S01]  /*0ed0*/  LOP3.LUT R48, R3, 0x1d, RZ, 0xfc, !PT ;  /* 0x0000001d03307812 */ /* 0x000fe200078efcff */
[----:B------:R-:W-:Y:S01]  /*0ee0*/  @!P6 IMAD.IADD R8, R8, 0x1, -R2 ;  /* 0x000000010808e824 */ /* 0x000fe200078e0a02 */
[----:B------:R-:W-:Y:S01]  /*0ef0*/  ISETP.GT.U32.AND P6, PT, R2, R11, PT ;  /* 0x0000000b0200720c */ /* 0x000fe20003fc4070 */
[----:B------:R-:W-:Y:S01]  /*0f00*/  IMAD.MOV R14, RZ, RZ, -R14 ;  /* 0x000000ffff0e7224 */ /* 0x000fe200078e0a0e */
[----:B------:R-:W-:Y:S01]  /*0f10*/  IABS R44, R48 ;  /* 0x00000030002c7213 */ /* 0x000fe20000000000 */
[----:B------:R-:W-:Y:S01]  /*0f20*/  @!P1 IMAD.IADD R10, R10, 0x1, -R2 ;  /* 0x000000010a0a9824 */ /* 0x000fe200078e0a02 */
[----:B------:R-:W-:Y:S01]  /*0f30*/  ISETP.GE.AND P1, PT, R18, RZ, PT ;  /* 0x000000ff1200720c */ /* 0x000fe20003f26270 */
[----:B------:R-:W-:Y:S01]  /*0f40*/  IMAD.HI.U32 R12, R5, R15, RZ ;  /* 0x0000000f050c7227 */ /* 0x000fe200078e00ff */
[C---:B------:R-:W-:Y:S02]  /*0f50*/  LOP3.LUT R50, R3.reuse, 0x1c, RZ, 0xfc, !PT ;  /* 0x0000001c03327812 */ /* 0x040fe400078efcff */
[----:B------:R-:W-:Y:S01]  /*0f60*/  LOP3.LUT R52, R3, 0x1b, RZ, 0xfc, !PT ;  /* 0x0000001b03347812 */ /* 0x000fe200078efcff */
[C---:B------:R-:W-:Y:S01]  /*0f70*/  IMAD R14, R2.reuse, R14, R17 ;  /* 0x0000000e020e7224 */ /* 0x040fe200078e0211 */
[----:B------:R-:W-:Y:S01]  /*0f80*/  IABS R46, R50 ;  /* 0x00000032002e7213 */ /* 0x000fe20000000000 */
[----:B------:R-:W-:Y:S01]  /*0f90*/  IMAD.MOV R12, RZ, RZ, -R12 ;  /* 0x000000ffff0c7224 */ /* 0x000fe200078e0a0c */
[----:B------:R-:W-:Y:S01]  /*0fa0*/  IABS R47, R52 ;  /* 0x00000034002f7213 */ /* 0x000fe20000000000 */
[----:B------:R-:W-:Y:S01]  /*0fb0*/  @!P6 IMAD.IADD R11, R11, 0x1, -R2 ;  /* 0x000000010b0be824 */ /* 0x000fe200078e0a02 */
[----:B------:R-:W-:Y:S01]  /*0fc0*/  ISETP.GT.U32.AND P6, PT, R2, R10, PT ;  /* 0x0000000a0200720c */ /* 0x000fe20003fc4070 */
[----:B------:R-:W-:Y:S01]  /*0fd0*/  IMAD.HI.U32 R13, R5, R16, RZ ;  /* 0x00000010050d7227 */ /* 0x000fe200078e00ff */
[----:B------:R-:W-:-:S02]  /*0fe0*/  LOP3.LUT R54, R3, 0x18, RZ, 0xfc, !PT ;  /* 0x0000001803367812 */ /* 0x000fc400078efcff */
[----:B------:R-:W-:Y:S01]  /*0ff0*/  LOP3.LUT R56, R3, 0x17, RZ, 0xfc, !PT ;  /* 0x0000001703387812 */ /* 0x000fe200078efcff */
[C---:B------:R-:W-:Y:S01]  /*1000*/  IMAD R12, R2.reuse, R12, R15 ;  /* 0x0000000c020c7224 */ /* 0x040fe200078e020f */
[----:B------:R-:W-:Y:S01]  /*1010*/  IABS R15, R22 ;  /* 0x00000016000f7213 */ /* 0x000fe20000000000 */
[----:B------:R-:W-:Y:S01]  /*1020*/  IMAD.MOV R13, RZ, RZ, -R13 ;  /* 0x000000ffff0d7224 */ /* 0x000fe200078e0a0d */
[----:B------:R-:W-:Y:S01]  /*1030*/  IABS R51, R54 ;  /* 0x0000003600337213 */ /* 0x000fe20000000000 */
[----:B------:R-:W-:Y:S01]  /*1040*/  @!P0 IMAD.MOV R9, RZ, RZ, -R9 ;  /* 0x000000ffff098224 */ /* 0x000fe200078e0a09 */
[C---:B------:R-:W-:Y:S01]  /*1050*/  ISETP.GT.U32.AND P0, PT, R2.reuse, R11, PT ;  /* 0x0000000b0200720c */ /* 0x040fe20003f04070 */
[C---:B------:R-:W-:Y:S01]  /*1060*/  IMAD R13, R2.reuse, R13, R16 ;  /* 0x0000000d020d7224 */ /* 0x040fe200078e0210 */
[----:B------:R-:W-:Y:S01]  /*1070*/  ISETP.GT.U32.AND P4, PT, R2, R12, PT ;  /* 0x0000000c0200720c */ /* 0x000fe20003f84070 */
[----:B------:R-:W-:Y:S01]  /*1080*/  @!P6 IMAD.IADD R10, R10, 0x1, -R2 ;  /* 0x000000010a0ae824 */ /* 0x000fe200078e0a02 */
[----:B------:R-:W-:Y:S01]  /*1090*/  ISETP.GT.U32.AND P6, PT, R2, R14, PT ;  /* 0x0000000e0200720c */ /* 0x000fe20003fc4070 */
[----:B------:R-:W-:Y:S01]  /*10a0*/  IMAD.MOV.U32 R16, RZ, RZ, R15 ;  /* 0x000000ffff107224 */ /* 0x000fe200078e000f */
[----:B------:R-:W-:Y:S01]  /*10b0*/  IABS R53, R56 ;  /* 0x0000003800357213 */ /* 0x000fe20000000000 */
[----:B------:R-:W-:Y:S01]  /*10c0*/  @!P2 IMAD.MOV R8, RZ, RZ, -R8 ;  /* 0x000000ffff08a224 */ /* 0x000fe200078e0a08 */
[----:B------:R-:W-:Y:S01]  /*10d0*/  ISETP.GE.AND P2, PT, R19, RZ, PT ;  /* 0x000000ff1300720c */ /* 0x000fe20003f46270 */
[----:B------:R-:W-:Y:S01]  /*10e0*/  IMAD.HI.U32 R15, R5, R16, RZ ;  /* 0x00000010050f7227 */ /* 0x000fe200078e00ff */
[----:B------:R-:W-:-:S02]  /*10f0*/  LOP3.LUT R19, R3, 0x35, RZ, 0xfc, !PT ;  /* 0x0000003503137812 */ /* 0x000fc400078efcff */
[C---:B------:R-:W-:Y:S01]  /*1100*/  LOP3.LUT R60, R3.reuse, 0xa, RZ, 0xfc, !PT ;  /* 0x0000000a033c7812 */ /* 0x040fe200078efcff */
[----:B------:R-:W-:Y:S01]  /*1110*/  @!P3 IMAD.MOV R7, RZ, RZ, -R7 ;  /* 0x000000ffff07b224 */ /* 0x000fe200078e0a07 */
[----:B------:R-:W-:Y:S01]  /*1120*/  ISETP.GT.U32.AND P3, PT, R2, R13, PT ;  /* 0x0000000d0200720c */ /* 0x000fe20003f64070 */
[----:B------:R-:W-:Y:S01]  /*1130*/  IMAD.MOV R15, RZ, RZ, -R15 ;  /* 0x000000ffff0f7224 */ /* 0x000fe200078e0a0f */
[----:B------:R-:W-:Y:S01]  /*1140*/  IABS R17, R19 ;  /* 0x0000001300117213 */ /* 0x000fe20000000000 */
[----:B------:R-:W-:Y:S01]  /*1150*/  @!P6 IMAD.IADD R14, R14, 0x1, -R2 ;  /* 0x000000010e0ee824 */ /* 0x000fe200078e0a02 */
[----:B------:R-:W-:Y:S01]  /*1160*/  IABS R79, R60 ;  /* 0x0000003c004f7213 */ /* 0x000fe20000000000 */
[C---:B------:R-:W-:Y:S01]  /*1170*/  IMAD R15, R2.reuse, R15, R16 ;  /* 0x0000000f020f7224 */ /* 0x040fe200078e0210 */
[----:B------:R-:W-:Y:S01]  /*1180*/  LOP3.LUT R58, R3, 0xb, RZ, 0xfc, !PT ;  /* 0x0000000b033a7812 */ /* 0x000fe200078efcff */
[----:B------:R-:W-:Y:S01]  /*1190*/  IMAD.HI.U32 R16, R5, R17, RZ ;  /* 0x0000001105107227 */ /* 0x000fe200078e00ff */
[----:B------:R-:W-:-:S02]  /*11a0*/  ISETP.GT.U32.AND P6, PT, R2, R14, PT ;  /* 0x0000000e0200720c */ /* 0x000fc40003fc4070 */
[----:B------:R-:W-:Y:S01]  /*11b0*/  IABS R77, R58 ;  /* 0x0000003a004d7213 */ /* 0x000fe20000000000 */
[--C-:B------:R-:W-:Y:S01]  /*11c0*/  @!P0 IMAD.IADD R11, R11, 0x1, -R2.reuse ;  /* 0x000000010b0b8824 */ /* 0x100fe200078e0a02 */
[----:B------:R-:W-:Y:S01]  /*11d0*/  ISETP.GE.AND P0, PT, R20, RZ, PT ;  /* 0x000000ff1400720c */ /* 0x000fe20003f06270 */
[----:B------:R-:W-:Y:S01]  /*11e0*/  @!P4 IMAD.IADD R12, R12, 0x1, -R2 ;  /* 0x000000010c0cc824 */ /* 0x000fe200078e0a02 */
[----:B------:R-:W-:Y:S01]  /*11f0*/  LOP3.LUT R20, R3, 0x34, RZ, 0xfc, !PT ;  /* 0x0000003403147812 */ /* 0x000fe200078efcff */
[----:B------:R-:W-:Y:S01]  /*1200*/  IMAD.MOV R16, RZ, RZ, -R16 ;  /* 0x000000ffff107224 */ /* 0x000fe200078e0a10 */
[----:B------:R-:W-:Y:S01]  /*1210*/  ISETP.GE.AND P4, PT, R21, RZ, PT ;  /* 0x000000ff1500720c */ /* 0x000fe20003f86270 */
[--C-:B------:R-:W-:Y:S01]  /*1220*/  @!P3 IMAD.IADD R13, R13, 0x1, -R2.reuse ;  /* 0x000000010d0db824 */ /* 0x100fe200078e0a02 */
[C---:B------:R-:W-:Y:S01]  /*1230*/  ISETP.GT.U32.AND P3, PT, R2.reuse, R12, PT ;  /* 0x0000000c0200720c */ /* 0x040fe20003f64070 */
[----:B------:R-:W-:Y:S01]  /*1240*/  @!P1 IMAD.MOV R11, RZ, RZ, -R11 ;  /* 0x000000ffff0b9224 */ /* 0x000fe200078e0a0b */
[----:B------:R-:W-:Y:S01]  /*1250*/  IABS R18, R20 ;  /* 0x0000001400127213 */ /* 0x000fe20000000000 */
[C---:B------:R-:W-:Y:S01]  /*1260*/  IMAD R16, R2.reuse, R16, R17 ;  /* 0x0000001002107224 */ /* 0x040fe200078e0211 */
[----:B------:R-:W-:Y:S01]  /*1270*/  ISETP.GT.U32.AND P1, PT, R2, R15, PT ;  /* 0x0000000f0200720c */ /* 0x000fe20003f24070 */
[----:B------:R-:W-:Y:S01]  /*1280*/  @!P6 IMAD.IADD R14, R14, 0x1, -R2 ;  /* 0x000000010e0ee824 */ /* 0x000fe200078e0a02 */
[----:B------:R-:W-:Y:S01]  /*1290*/  IABS R21, R24 ;  /* 0x0000001800157213 */ /* 0x000fe20000000000 */
[----:B------:R-:W-:Y:S01]  /*12a0*/  IMAD.HI.U32 R17, R5, R18, RZ ;  /* 0x0000001205117227 */ /* 0x000fe200078e00ff */
[----:B------:R-:W-:-:S02]  /*12b0*/  ISETP.GT.U32.AND P6, PT, R2, R16, PT ;  /* 0x000000100200720c */ /* 0x000fc40003fc4070 */
[----:B------:R-:W-:Y:S01]  /*12c0*/  LOP3.LUT R64, R3, 0x8, RZ, 0xfc, !PT ;  /* 0x0000000803407812 */ /* 0x000fe200078efcff */
[----:B------:R-:W-:Y:S01]  /*12d0*/  @!P5 IMAD.MOV R10, RZ, RZ, -R10 ;  /* 0x000000ffff0ad224 */ /* 0x000fe200078e0a0a */
[----:B------:R-:W-:Y:S01]  /*12e0*/  ISETP.GT.U32.AND P5, PT, R2, R13, PT ;  /* 0x0000000d0200720c */ /* 0x000fe20003fa4070 */
[----:B------:R-:W-:Y:S01]  /*12f0*/  IMAD.MOV R17, RZ, RZ, -R17 ;  /* 0x000000ffff117224 */ /* 0x000fe200078e0a11 */
[----:B------:R-:W-:Y:S01]  /*1300*/  IABS R83, R64 ;  /* 0x0000004000537213 */ /* 0x000fe20000000000 */
[--C-:B------:R-:W-:Y:S01]  /*1310*/  @!P3 IMAD.IADD R12, R12, 0x1, -R2.reuse ;  /* 0x000000010c0cb824 */ /* 0x100fe200078e0a02 */
[----:B------:R-:W-:Y:S01]  /*1320*/  ISETP.GE.AND P3, PT, R22, RZ, PT ;  /* 0x000000ff1600720c */ /* 0x000fe20003f66270 */
[----:B------:R-:W-:Y:S01]  /*1330*/  @!P1 IMAD.IADD R15, R15, 0x1, -R2 ;  /* 0x000000010f0f9824 */ /* 0x000fe200078e0a02 */
[----:B------:R-:W-:Y:S01]  /*1340*/  IABS R22, R25 ;  /* 0x0000001900167213 */ /* 0x000fe20000000000 */
[----:B------:R-:W-:Y:S01]  /*1350*/  IMAD R17, R2, R17, R18 ;  /* 0x0000001102117224 */ /* 0x000fe200078e0212 */
[----:B------:R-:W-:Y:S01]  /*1360*/  ISETP.GE.AND P1, PT, R20, RZ, PT ;  /* 0x000000ff1400720c */ /* 0x000fe20003f26270 */
[----:B------:R-:W-:Y:S01]  /*1370*/  @!P6 IMAD.IADD R16, R16, 0x1, -R2 ;  /* 0x000000011010e824 */ /* 0x000fe200078e0a02 */
[C---:B------:R-:W-:Y:S01]  /*1380*/  ISETP.GT.U32.AND P6, PT, R2.reuse, R15, PT ;  /* 0x0000000f0200720c */ /* 0x040fe20003fc4070 */
[----:B------:R-:W-:Y:S01]  /*1390*/  @!P2 IMAD.MOV R12, RZ, RZ, -R12 ;  /* 0x000000ffff0ca224 */ /* 0x000fe200078e0a0c */
[----:B------:R-:W-:Y:S01]  /*13a0*/  ISETP.GT.U32.AND P2, PT, R2, R17, PT ;  /* 0x000000110200720c */ /* 0x000fe20003f44070 */
[----:B------:R-:W-:Y:S01]  /*13b0*/  @!P5 IMAD.IADD R13, R13, 0x1, -R2 ;  /* 0x000000010d0dd824 */ /* 0x000fe200078e0a02 */
[----:B------:R-:W-:Y:S01]  /*13c0*/  ISETP.GE.AND P5, PT, R19, RZ, PT ;  /* 0x000000ff1300720c */ /* 0x000fe20003fa6270 */
[----:B------:R-:W-:Y:S01]  /*13d0*/  IMAD.HI.U32 R20, R5, R22, RZ ;  /* 0x0000001605147227 */ /* 0x000fe200078e00ff */
[----:B------:R-:W-:-:S02]  /*13e0*/  IABS R19, R23 ;  /* 0x0000001700137213 */ /* 0x000fc40000000000 */
[----:B------:R-:W-:Y:S01]  /*13f0*/  LOP3.LUT R66, R3, 0x7, RZ, 0xfc, !PT ;  /* 0x0000000703427812 */ /* 0x000fe200078efcff */
[----:B------:R-:W-:Y:S01]  /*1400*/  @!P0 IMAD.MOV R13, RZ, RZ, -R13 ;  /* 0x000000ffff0d8224 */ /* 0x000fe200078e0a0d */
[C---:B------:R-:W-:Y:S01]  /*1410*/  ISETP.GT.U32.AND P0, PT, R2.reuse, R16, PT ;  /* 0x000000100200720c */ /* 0x040fe20003f04070 */
[----:B------:R-:W-:Y:S01]  /*1420*/  IMAD.HI.U32 R18, R5, R19, RZ ;  /* 0x0000001305127227 */ /* 0x000fe200078e00ff */
[----:B------:R-:W-:Y:S02]  /*1430*/  LOP3.LUT R62, R3, 0x9, RZ, 0xfc, !PT ;  /* 0x00000009033e7812 */ /* 0x000fe400078efcff */
[----:B------:R-:W-:Y:S01]  /*1440*/  IABS R85, R66 ;  /* 0x0000004200557213 */ /* 0x000fe20000000000 */
[----:B------:R-:W-:Y:S01]  /*1450*/  IMAD.MOV R18, RZ, RZ, -R18 ;  /* 0x000000ffff127224 */ /* 0x000fe200078e0a12 */
[----:B------:R-:W-:Y:S01]  /*1460*/  IABS R81, R62 ;  /* 0x0000003e00517213 */ /* 0x000fe20000000000 */
[--C-:B------:R-:W-:Y:S01]  /*1470*/  @!P6 IMAD.IADD R15, R15, 0x1, -R2.reuse ;  /* 0x000000010f0fe824 */ /* 0x100fe200078e0a02 */
[----:B------:R-:W-:Y:S01]  /*1480*/  LOP3.LUT R68, R3, 0x6, RZ, 0xfc, !PT ;  /* 0x0000000603447812 */ /* 0x000fe200078efcff */
[----:B------:R-:W-:Y:S01]  /*1490*/  @!P2 IMAD.IADD R17, R17, 0x1, -R2 ;  /* 0x000000011111a824 */ /* 0x000fe200078e0a02 */
[----:B------:R-:W-:Y:S01]  /*14a0*/  ISETP.GE.AND P2, PT, R25, RZ, PT ;  /* 0x000000ff1900720c */ /* 0x000fe20003f46270 */
[C---:B------:R-:W-:Y:S01]  /*14b0*/  IMAD R18, R2.reuse, R18, R19 ;  /* 0x0000001202127224 */ /* 0x040fe200078e0213 */
[----:B------:R-:W-:Y:S01]  /*14c0*/  IABS R25, R28 ;  /* 0x0000001c00197213 */ /* 0x000fe20000000000 */
[----:B------:R-:W-:Y:S01]  /*14d0*/  @!P3 IMAD.MOV R15, RZ, RZ, -R15 ;  /* 0x000000ffff0fb224 */ /* 0x000fe200078e0a0f */
[C---:B------:R-:W-:Y:S01]  /*14e0*/  ISETP.GT.U32.AND P3, PT, R2.reuse, R17, PT ;  /* 0x000000110200720c */ /* 0x040fe20003f64070 */
[----:B------:R-:W-:Y:S01]  /*14f0*/  @!P4 IMAD.MOV R14, RZ, RZ, -R14 ;  /* 0x000000ffff0ec224 */ /* 0x000fe200078e0a0e */
[----:B------:R-:W-:Y:S01]  /*1500*/  ISETP.GE.AND P4, PT, R23, RZ, PT ;  /* 0x000000ff1700720c */ /* 0x000fe20003f86270 */
[----:B------:R-:W-:Y:S01]  /*1510*/  IMAD.MOV R23, RZ, RZ, -R20 ;  /* 0x000000ffff177224 */ /* 0x000fe200078e0a14 */
[----:B------:R-:W-:Y:S01]  /*1520*/  ISETP.GT.U32.AND P6, PT, R2, R18, PT ;  /* 0x000000120200720c */ /* 0x000fe20003fc4070 */
[----:B------:R-:W-:Y:S01]  /*1530*/  IMAD.HI.U32 R19, R5, R21, RZ ;  /* 0x0000001505137227 */ /* 0x000fe200078e00ff */
[----:B------:R-:W-:-:S02]  /*1540*/  IABS R87, R68 ;  /* 0x0000004400577213 */ /* 0x000fc40000000000 */
[C---:B------:R-:W-:Y:S01]  /*1550*/  LOP3.LUT R70, R3.reuse, 0x5, RZ, 0xfc, !PT ;  /* 0x0000000503467812 */ /* 0x040fe200078efcff */
[----:B------:R-:W-:Y:S01]  /*1560*/  IMAD R20, R2, R23, R22 ;  /* 0x0000001702147224 */ /* 0x000fe200078e0216 */
[----:B------:R-:W-:Y:S01]  /*1570*/  LOP3.LUT R72, R3, 0x4, RZ, 0xfc, !PT ;  /* 0x0000000403487812 */ /* 0x000fe200078efcff */
[--C-:B------:R-:W-:Y:S01]  /*1580*/  @!P0 IMAD.IADD R16, R16, 0x1, -R2.reuse ;  /* 0x0000000110108824 */ /* 0x100fe200078e0a02 */
[----:B------:R-:W-:Y:S01]  /*1590*/  ISETP.GE.AND P0, PT, R24, RZ, PT ;  /* 0x000000ff1800720c */ /* 0x000fe20003f06270 */
[--C-:B------:R-:W-:Y:S01]  /*15a0*/  @!P3 IMAD.IADD R17, R17, 0x1, -R2.reuse ;  /* 0x000000011111b824 */ /* 0x100fe200078e0a02 */
[----:B------:R-:W-:Y:S01]  /*15b0*/  ISETP.GT.U32.AND P3, PT, R2, R20, PT ;  /* 0x000000140200720c */ /* 0x000fe20003f64070 */
[----:B------:R-:W-:Y:S01]  /*15c0*/  IMAD.MOV R19, RZ, RZ, -R19 ;  /* 0x000000ffff137224 */ /* 0x000fe200078e0a13 */
[----:B------:R-:W-:Y:S01]  /*15d0*/  LOP3.LUT R24, R3, 0x30, RZ, 0xfc, !PT ;  /* 0x0000003003187812 */ /* 0x000fe200078efcff */
[----:B------:R-:W-:Y:S01]  /*15e0*/  @!P6 IMAD.IADD R18, R18, 0x1, -R2 ;  /* 0x000000011212e824 */ /* 0x000fe200078e0a02 */
[----:B------:R-:W-:Y:S01]  /*15f0*/  IABS R89, R70 ;  /* 0x0000004600597213 */ /* 0x000fe20000000000 */
[C---:B------:R-:W-:Y:S01]  /*1600*/  IMAD R19, R2.reuse, R19, R21 ;  /* 0x0000001302137224 */ /* 0x040fe200078e0215 */
[----:B------:R-:W-:Y:S01]  /*1610*/  IABS R22, R24 ;  /* 0x0000001800167213 */ /* 0x000fe20000000000 */
[----:B------:R-:W-:Y:S01]  /*1620*/  @!P5 IMAD.MOV R16, RZ, RZ, -R16 ;  /* 0x000000ffff10d224 */ /* 0x000fe200078e0a10 */
[C---:B------:R-:W-:Y:S01]  /*1630*/  ISETP.GT.U32.AND P6, PT, R2.reuse, R18, PT ;  /* 0x000000120200720c */ /* 0x040fe20003fc4070 */
[----:B------:R-:W-:Y:S01]  /*1640*/  @!P1 IMAD.MOV R17, RZ, RZ, -R17 ;  /* 0x000000ffff119224 */ /* 0x000fe200078e0a11 */
[----:B------:R-:W-:Y:S01]  /*1650*/  ISETP.GT.U32.AND P5, PT, R2, R19, PT ;  /* 0x000000130200720c */ /* 0x000fe20003fa4070 */
[----:B------:R-:W-:Y:S01]  /*1660*/  IMAD.HI.U32 R21, R5, R22, RZ ;  /* 0x0000001605157227 */ /* 0x000fe200078e00ff */
[----:B------:R-:W-:-:S02]  /*1670*/  LOP3.LUT R74, R3, 0x3, RZ, 0xfc, !PT ;  /* 0x00000003034a7812 */ /* 0x000fc400078efcff */
[----:B------:R-:W-:Y:S01]  /*1680*/  IABS R91, R72 ;  /* 0x00000048005b7213 */ /* 0x000fe20000000000 */
[----:B------:R-:W-:Y:S01]  /*1690*/  @!P3 IMAD.IADD R20, R20, 0x1, -R2 ;  /* 0x000000011414b824 */ /* 0x000fe200078e0a02 */
[C---:B------:R-:W-:Y:S01]  /*16a0*/  LOP3.LUT R76, R3.reuse, 0x2, RZ, 0xfc, !PT ;  /* 0x00000002034c7812 */ /* 0x040fe200078efcff */
[----:B------:R-:W-:Y:S01]  /*16b0*/  IMAD.MOV R21, RZ, RZ, -R21 ;  /* 0x000000ffff157224 */ /* 0x000fe200078e0a15 */
[----:B------:R-:W-:Y:S01]  /*16c0*/  LOP3.LUT R78, R3, 0x1, RZ, 0xfc, !PT ;  /* 0x00000001034e7812 */ /* 0x000fe200078efcff */
[----:B------:R-:W-:Y:S01]  /*16d0*/  IMAD.HI.U32 R23, R5, R26, RZ ;  /* 0x0000001a05177227 */ /* 0x000fe200078e00ff */
[----:B------:R-:W-:Y:S02]  /*16e0*/  ISETP.GT.U32.AND P3, PT, R2, R20, PT ;  /* 0x000000140200720c */ /* 0x000fe40003f64070 */
[----:B------:R-:W-:Y:S01]  /*16f0*/  LOP3.LUT R131, R0, 0x58, RZ, 0xfc, !PT ;  /* 0x0000005800837812 */ /* 0x000fe200078efcff */
[----:B------:R-:W-:Y:S01]  /*1700*/  IMAD R21, R2, R21, R22 ;  /* 0x0000001502157224 */ /* 0x000fe200078e0216 */
[----:B------:R-:W-:Y:S01]  /*1710*/  LOP3.LUT R112, R0, 0x34, RZ, 0xfc, !PT ;  /* 0x0000003400707812 */ /* 0x000fe200078efcff */
[--C-:B------:R-:W-:Y:S01]  /*1720*/  @!P6 IMAD.IADD R18, R18, 0x1, -R2.reuse ;  /* 0x000000011212e824 */ /* 0x100fe200078e0a02 */
[----:B------:R-:W-:Y:S01]  /*1730*/  ISETP.GE.AND P6, PT, R24, RZ, PT ;  /* 0x000000ff1800720c */ /* 0x000fe20003fc6270 */
[----:B------:R-:W-:Y:S01]  /*1740*/  @!P5 IMAD.IADD R19, R19, 0x1, -R2 ;  /* 0x000000011313d824 */ /* 0x000fe200078e0a02 */
[----:B------:R-:W-:Y:S01]  /*1750*/  ISETP.GT.U32.AND P5, PT, R2, R21, PT ;  /* 0x000000150200720c */ /* 0x000fe20003fa4070 */
[----:B------:R-:W-:Y:S01]  /*1760*/  IMAD.HI.U32 R24, R5, R27, RZ ;  /* 0x0000001b05187227 */ /* 0x000fe200078e00ff */
[----:B------:R-:W-:-:S02]  /*1770*/  LOP3.LUT R113, R0, 0x36, RZ, 0xfc, !PT ;  /* 0x0000003600717812 */ /* 0x000fc400078efcff */
[----:B------:R-:W-:Y:S01]  /*1780*/  ISETP.GT.U32.AND P1, PT, R2, R19, PT ;  /* 0x000000130200720c */ /* 0x000fe20003f24070 */
[----:B------:R-:W-:Y:S01]  /*1790*/  IMAD.MOV R24, RZ, RZ, -R24 ;  /* 0x000000ffff187224 */ /* 0x000fe200078e0a18 */
[C---:B------:R-:W-:Y:S01]  /*17a0*/  LOP3.LUT R125, R0.reuse, 0x52, RZ, 0xfc, !PT ;  /* 0x00000052007d7812 */ /* 0x040fe200078efcff */
[----:B------:R-:W-:Y:S01]  /*17b0*/  IMAD.HI.U32 R22, R5, R25, RZ ;  /* 0x0000001905167227 */ /* 0x000fe200078e00ff */
[C---:B------:R-:W-:Y:S02]  /*17c0*/  LOP3.LUT R111, R0.reuse, 0x32, RZ, 0xfc, !PT ;  /* 0x00000032006f7812 */ /* 0x040fe400078efcff */
[----:B------:R-:W-:Y:S01]  /*17d0*/  LOP3.LUT R119, R0, 0x44, RZ, 0xfc, !PT ;  /* 0x0000004400777812 */ /* 0x000fe200078efcff */
[----:B------:R-:W-:Y:S01]  /*17e0*/  IMAD R24, R2, R24, R27 ;  /* 0x0000001802187224 */ /* 0x000fe200078e021b */
[----:B------:R-:W-:Y:S01]  /*17f0*/  LOP3.LUT R108, R0, 0x2a, RZ, 0xfc, !PT ;  /* 0x0000002a006c7812 */ /* 0x000fe200078efcff */
[----:B------:R-:W-:Y:S01]  /*1800*/  @!P3 IMAD.IADD R20, R20, 0x1, -R2 ;  /* 0x000000011414b824 */ /* 0x000fe200078e0a02 */
[C---:B------:R-:W-:Y:S01]  /*1810*/  LOP3.LUT R109, R0.reuse, 0x2c, RZ, 0xfc, !PT ;  /* 0x0000002c006d7812 */ /* 0x040fe200078efcff */
[----:B------:R-:W-:Y:S01]  /*1820*/  IMAD.MOV R22, RZ, RZ, -R22 ;  /* 0x000000ffff167224 */ /* 0x000fe200078e0a16 */
[----:B------:R-:W-:Y:S01]  /*1830*/  LOP3.LUT R110, R0, 0x30, RZ, 0xfc, !PT ;  /* 0x00000030006e7812 */ /* 0x000fe200078efcff */
[----:B------:R-:W-:Y:S01]  /*1840*/  @!P2 IMAD.MOV R20, RZ, RZ, -R20 ;  /* 0x000000ffff14a224 */ /* 0x000fe200078e0a14 */
[----:B------:R-:W-:Y:S01]  /*1850*/  ISETP.GT.U32.AND P2, PT, R2, R24, PT ;  /* 0x000000180200720c */ /* 0x000fe20003f44070 */
[----:B------:R-:W-:Y:S01]  /*1860*/  IMAD.MOV R23, RZ, RZ, -R23 ;  /* 0x000000ffff177224 */ /* 0x000fe200078e0a17 */
[----:B------:R-:W-:Y:S01]  /*1870*/  LOP3.LUT R105, R0, 0x24, RZ, 0xfc, !PT ;  /* 0x0000002400697812 */ /* 0x000fe200078efcff */
[----:B------:R-:W-:Y:S01]  /*1880*/  IMAD R22, R2, R22, R25 ;  /* 0x0000001602167224 */ /* 0x000fe200078e0219 */
[C---:B------:R-:W-:Y:S01]  /*1890*/  LOP3.LUT R106, R0.reuse, 0x26, RZ, 0xfc, !PT ;  /* 0x00000026006a7812 */ /* 0x040fe200078efcff */
[----:B------:R-:W-:Y:S01]  /*18a0*/  @!P5 IMAD.IADD R21, R21, 0x1, -R2 ;  /* 0x000000011515d824 */ /* 0x000fe200078e0a02 */
[----:B------:R-:W-:Y:S01]  /*18b0*/  LOP3.LUT R107, R0, 0x28, RZ, 0xfc, !PT ;  /* 0x00000028006b7812 */ /* 0x000fe200078efcff */
[C---:B------:R-:W-:Y:S01]  /*18c0*/  IMAD R23, R2.reuse, R23, R26 ;  /* 0x0000001702177224 */ /* 0x040fe200078e021a */
[----:B------:R-:W-:Y:S01]  /*18d0*/  IABS R26, R31 ;  /* 0x0000001f001a7213 */ /* 0x000fe20000000000 */
[----:B------:R-:W-:Y:S01]  /*18e0*/  @!P1 IMAD.IADD R19, R19, 0x1, -R2 ;  /* 0x0000000113139824 */ /* 0x000fe200078e0a02 */
[C---:B------:R-:W-:Y:S01]  /*18f0*/  ISETP.GT.U32.AND P5, PT, R2.reuse, R21, PT ;  /* 0x000000150200720c */ /* 0x040fe20003fa4070 */
[----:B------:R-:W-:Y:S01]  /*1900*/  @!P4 IMAD.MOV R18, RZ, RZ, -R18 ;  /* 0x000000ffff12c224 */ /* 0x000fe200078e0a12 */
[----:B------:R-:W-:Y:S01]  /*1910*/  ISETP.GT.U32.AND P1, PT, R2, R22, PT ;  /* 0x000000160200720c */ /* 0x000fe20003f24070 */
[----:B------:R-:W-:Y:S01]  /*1920*/  IMAD.HI.U32 R25, R5, R26, RZ ;  /* 0x0000001a05197227 */ /* 0x000fe200078e00ff */
[----:B------:R-:W-:-:S02]  /*1930*/  ISETP.GE.AND P4, PT, R28, RZ, PT ;  /* 0x000000ff1c00720c */ /* 0x000fc40003f86270 */
[----:B------:R-:W-:Y:S01]  /*1940*/  IABS R28, R32 ;  /* 0x00000020001c7213 */ /* 0x000fe20000000000 */
[----:B------:R-:W-:Y:S01]  /*1950*/  @!P2 IMAD.IADD R24, R24, 0x1, -R2 ;  /* 0x000000011818a824 */ /* 0x000fe200078e0a02 */
[----:B------:R-:W-:Y:S01]  /*1960*/  ISETP.GT.U32.AND P3, PT, R2, R23, PT ;  /* 0x000000170200720c */ /* 0x000fe20003f64070 */
[----:B------:R-:W-:Y:S01]  /*1970*/  IMAD.MOV R25, RZ, RZ, -R25 ;  /* 0x000000ffff197224 */ /* 0x000fe200078e0a19 */
[----:B------:R-:W-:Y:S01]  /*1980*/  LOP3.LUT R102, R0, 0x1c, RZ, 0xfc, !PT ;  /* 0x0000001c00667812 */ /* 0x000fe200078efcff */
[----:B------:R-:W-:Y:S01]  /*1990*/  @!P0 IMAD.MOV R19, RZ, RZ, -R19 ;  /* 0x000000ffff138224 */ /* 0x000fe200078e0a13 */
[C---:B------:R-:W-:Y:S01]  /*19a0*/  ISETP.GT.U32.AND P2, PT, R2.reuse, R24, PT ;  /* 0x000000180200720c */ /* 0x040fe20003f44070 */
[----:B------:R-:W-:Y:S01]  /*19b0*/  IMAD R25, R2, R25, R26 ;  /* 0x0000001902197224 */ /* 0x000fe200078e021a */
[----:B------:R-:W-:Y:S01]  /*19c0*/  ISETP.GE.AND P0, PT, R29, RZ, PT ;  /* 0x000000ff1d00720c */ /* 0x000fe20003f06270 */
[--C-:B------:R-:W-:Y:S01]  /*19d0*/  @!P5 IMAD.IADD R21, R21, 0x1, -R2.reuse ;  /* 0x000000011515d824 */ /* 0x100fe200078e0a02 */
[----:B------:R-:W-:Y:S01]  /*19e0*/  ISETP.GE.AND P5, PT, R30, RZ, PT ;  /* 0x000000ff1e00720c */ /* 0x000fe20003fa6270 */
[----:B------:R-:W-:Y:S01]  /*19f0*/  @!P1 IMAD.IADD R22, R22, 0x1, -R2 ;  /* 0x0000000116169824 */ /* 0x000fe200078e0a02 */
[----:B------:R-:W-:Y:S01]  /*1a00*/  IABS R30, R33 ;  /* 0x00000021001e7213 */ /* 0x000fe20000000000 */
[----:B------:R-:W-:Y:S01]  /*1a10*/  IMAD.HI.U32 R26, R5, R28, RZ ;  /* 0x0000001c051a7227 */ /* 0x000fe200078e00ff */
[----:B------:R-:W-:-:S02]  /*1a20*/  LOP3.LUT R103, R0, 0x20, RZ, 0xfc, !PT ;  /* 0x0000002000677812 */ /* 0x000fc400078efcff */
[C---:B------:R-:W-:Y:S01]  /*1a30*/  ISETP.GT.U32.AND P1, PT, R2.reuse, R22, PT ;  /* 0x000000160200720c */ /* 0x040fe20003f24070 */
[----:B------:R-:W-:Y:S01]  /*1a40*/  @!P6 IMAD.MOV R21, RZ, RZ, -R21 ;  /* 0x000000ffff15e224 */ /* 0x000fe200078e0a15 */
        /* <DEDUP_REMOVED lines=8> */
[--C-:B------:R-:W-:Y:S01]  /*1ad0*/  @!P2 IMAD.IADD R24, R24, 0x1, -R2.reuse ;  /* 0x000000011818a824 */ /* 0x100fe200078e0a02 */
[----:B------:R-:W-:Y:S01]  /*1ae0*/  LOP3.LUT R101, R0, 0x1a, RZ, 0xfc, !PT ;  /* 0x0000001a00657812 */ /* 0x000fe200078efcff */
[----:B------:R-:W-:Y:S01]  /*1af0*/  IMAD.MOV R27, RZ, RZ, -R27 ;  /* 0x000000ffff1b7224 */ /* 0x000fe200078e0a1b */
[----:B------:R-:W-:Y:S01]  /*1b00*/  ISETP.GT.U32.AND P2, PT, R2, R26, PT ;  /* 0x0000001a0200720c */ /* 0x000fe20003f44070 */
[--C-:B------:R-:W-:Y:S01]  /*1b10*/  @!P3 IMAD.IADD R23, R23, 0x1, -R2.reuse ;  /* 0x000000011717b824 */ /* 0x100fe200078e0a02 */
[----:B------:R-:W-:Y:S01]  /*1b20*/  LOP3.LUT R96, R0, 0x10, RZ, 0xfc, !PT ;  /* 0x0000001000607812 */ /* 0x000fe200078efcff */
[--C-:B------:R-:W-:Y:S01]  /*1b30*/  @!P1 IMAD.IADD R22, R22, 0x1, -R2.reuse ;  /* 0x0000000116169824 */ /* 0x100fe200078e0a02 */
[----:B------:R-:W-:Y:S01]  /*1b40*/  ISETP.GE.AND P1, PT, R31, RZ, PT ;  /* 0x000000ff1f00720c */ /* 0x000fe20003f26270 */
[----:B------:R-:W-:Y:S01]  /*1b50*/  @!P6 IMAD.IADD R25, R25, 0x1, -R2 ;  /* 0x000000011919e824 */ /* 0x000fe200078e0a02 */
[C---:B------:R-:W-:Y:S01]  /*1b60*/  ISETP.GT.U32.AND P3, PT, R2.reuse, R23, PT ;  /* 0x000000170200720c */ /* 0x040fe20003f64070 */
[C---:B------:R-:W-:Y:S01]  /*1b70*/  IMAD R27, R2.reuse, R27, R30 ;  /* 0x0000001b021b7224 */ /* 0x040fe200078e021e */
[----:B------:R-:W-:Y:S01]  /*1b80*/  IABS R31, R34 ;  /* 0x00000022001f7213 */ /* 0x000fe20000000000 */
[----:B------:R-:W-:Y:S01]  /*1b90*/  @!P4 IMAD.MOV R22, RZ, RZ, -R22 ;  /* 0x000000ffff16c224 */ /* 0x000fe200078e0a16 */
[C---:B------:R-:W-:Y:S01]  /*1ba0*/  ISETP.GT.U32.AND P4, PT, R2.reuse, R25, PT ;  /* 0x000000190200720c */ /* 0x040fe20003f84070 */
[----:B------:R-:W-:Y:S01]  /*1bb0*/  @!P5 IMAD.MOV R24, RZ, RZ, -R24 ;  /* 0x000000ffff18d224 */ /* 0x000fe200078e0a18 */
[----:B------:R-:W-:Y:S01]  /*1bc0*/  ISETP.GT.U32.AND P5, PT, R2, R27, PT ;  /* 0x0000001b0200720c */ /* 0x000fe20003fa4070 */
[----:B------:R-:W-:Y:S01]  /*1bd0*/  @!P2 IMAD.IADD R26, R26, 0x1, -R2 ;  /* 0x000000011a1aa824 */ /* 0x000fe200078e0a02 */
[----:B------:R-:W-:Y:S01]  /*1be0*/  LOP3.LUT R30, R3, 0x27, RZ, 0xfc, !PT ;  /* 0x00000027031e7812 */ /* 0x000fe200078efcff */
[----:B------:R-:W-:Y:S01]  /*1bf0*/  IMAD.HI.U32 R28, R5, R31, RZ ;  /* 0x0000001f051c7227 */ /* 0x000fe200078e00ff */
[----:B------:R-:W-:-:S02]  /*1c00*/  ISETP.GE.AND P6, PT, R33, RZ, PT ;  /* 0x000000ff2100720c */ /* 0x000fc40003fc6270 */
[----:B------:R-:W-:Y:S01]  /*1c10*/  ISETP.GT.U32.AND P2, PT, R2, R26, PT ;  /* 0x0000001a0200720c */ /* 0x000fe20003f44070 */
[----:B------:R-:W-:Y:S01]  /*1c20*/  IMAD.MOV R28, RZ, RZ, -R28 ;  /* 0x000000ffff1c7224 */ /* 0x000fe200078e0a1c */
[----:B------:R-:W-:Y:S01]  /*1c30*/  LOP3.LUT R33, R3, 0x26, RZ, 0xfc, !PT ;  /* 0x0000002603217812 */ /* 0x000fe200078efcff */
[--C-:B------:R-:W-:Y:S01]  /*1c40*/  @!P3 IMAD.IADD R23, R23, 0x1, -R2.reuse ;  /* 0x000000011717b824 */ /* 0x100fe200078e0a02 */
[----:B------:R-:W-:Y:S01]  /*1c50*/  ISETP.GE.AND P3, PT, R32, RZ, PT ;  /* 0x000000ff2000720c */ /* 0x000fe20003f66270 */
[--C-:B------:R-:W-:Y:S01]  /*1c60*/  @!P4 IMAD.IADD R25, R25, 0x1, -R2.reuse ;  /* 0x000000011919c824 */ /* 0x100fe200078e0a02 */
[----:B------:R-:W-:Y:S01]  /*1c70*/  ISETP.GE.AND P4, PT, R29, RZ, PT ;  /* 0x000000ff1d00720c */ /* 0x000fe20003f86270 */
[C---:B------:R-:W-:Y:S01]  /*1c80*/  IMAD R28, R2.reuse, R28, R31 ;  /* 0x0000001c021c7224 */ /* 0x040fe200078e021f */
[----:B------:R-:W-:Y:S01]  /*1c90*/  IABS R32, R30 ;  /* 0x0000001e00207213 */ /* 0x000fe20000000000 */
[--C-:B------:R-:W-:Y:S01]  /*1ca0*/  @!P5 IMAD.IADD R27, R27, 0x1, -R2.reuse ;  /* 0x000000011b1bd824 */ /* 0x100fe200078e0a02 */
[----:B------:R-:W-:Y:S01]  /*1cb0*/  IABS R29, R29 ;  /* 0x0000001d001d7213 */ /* 0x000fe20000000000 */
[----:B------:R-:W-:Y:S01]  /*1cc0*/  @!P1 IMAD.MOV R25, RZ, RZ, -R25 ;  /* 0x000000ffff199224 */ /* 0x000fe200078e0a19 */
[----:B------:R-:W-:Y:S01]  /*1cd0*/  ISETP.GT.U32.AND P1, PT, R2, R28, PT ;  /* 0x0000001c0200720c */ /* 0x000fe20003f24070 */
[----:B------:R-:W-:Y:S01]  /*1ce0*/  @!P2 IMAD.IADD R26, R26, 0x1, -R2 ;  /* 0x000000011a1aa824 */ /* 0x000fe200078e0a02 */
[----:B------:R-:W-:Y:S01]  /*1cf0*/  ISETP.GT.U32.AND P5, PT, R2, R27, PT ;  /* 0x0000001b0200720c */ /* 0x000fe20003fa4070 */
[----:B------:R-:W-:Y:S01]  /*1d00*/  @!P0 IMAD.MOV R23, RZ, RZ, -R23 ;  /* 0x000000ffff178224 */ /* 0x000fe200078e0a17 */
[----:B------:R-:W-:Y:S01]  /*1d10*/  ISETP.GE.AND P2, PT, R30, RZ, PT ;  /* 0x000000ff1e00720c */ /* 0x000fe20003f46270 */
[----:B------:R-:W-:Y:S01]  /*1d20*/  IMAD.HI.U32 R30, R5, R32, RZ ;  /* 0x00000020051e7227 */ /* 0x000fe200078e00ff */
[----:B------:R-:W-:-:S02]  /*1d30*/  ISETP.GE.AND P0, PT, R34, RZ, PT ;  /* 0x000000ff2200720c */ /* 0x000fc40003f06270 */
[----:B------:R-:W-:Y:S01]  /*1d40*/  IABS R34, R33 ;  /* 0x0000002100227213 */ /* 0x000fe20000000000 */
[----:B------:R-:W-:Y:S01]  /*1d50*/  IMAD.MOV.U32 R31, RZ, RZ, R29 ;  /* 0x000000ffff1f7224 */ /* 0x000fe200078e001d */
[C---:B------:R-:W-:Y:S01]  /*1d60*/  LOP3.LUT R98, R0.reuse, 0x14, RZ, 0xfc, !PT ;  /* 0x0000001400627812 */ /* 0x040fe200078efcff */
[----:B------:R-:W-:Y:S01]  /*1d70*/  @!P3 IMAD.MOV R26, RZ, RZ, -R26 ;  /* 0x000000ffff1ab224 */ /* 0x000fe200078e0a1a */
[----:B------:R-:W-:Y:S01]  /*1d80*/  ISETP.GE.AND P3, PT, R33, RZ, PT ;  /* 0x000000ff2100720c */ /* 0x000fe20003f66270 */
[----:B------:R-:W-:Y:S01]  /*1d90*/  IMAD.MOV R33, RZ, RZ, -R30 ;  /* 0x000000ffff217224 */ /* 0x000fe200078e0a1e */
[C---:B------:R-:W-:Y:S01]  /*1da0*/  LOP3.LUT R94, R0.reuse, 0xa, RZ, 0xfc, !PT ;  /* 0x0000000a005e7812 */ /* 0x040fe200078efcff */
[----:B------:R-:W-:Y:S01]  /*1db0*/  IMAD.HI.U32 R29, R5, R31, RZ ;  /* 0x0000001f051d7227 */ /* 0x000fe200078e00ff */
[C---:B------:R-:W-:Y:S02]  /*1dc0*/  LOP3.LUT R252, R0.reuse, 0x76, RZ, 0xfc, !PT ;  /* 0x0000007600fc7812 */ /* 0x040fe400078efcff */
[C---:B------:R-:W-:Y:S01]  /*1dd0*/  LOP3.LUT R251, R0.reuse, 0x74, RZ, 0xfc, !PT ;  /* 0x0000007400fb7812 */ /* 0x040fe200078efcff */
[--C-:B------:R-:W-:Y:S01]  /*1de0*/  @!P5 IMAD.IADD R27, R27, 0x1, -R2.reuse ;  /* 0x000000011b1bd824 */ /* 0x100fe200078e0a02 */
[----:B------:R-:W-:Y:S01]  /*1df0*/  LOP3.LUT R250, R0, 0x72, RZ, 0xfc, !PT ;  /* 0x0000007200fa7812 */ /* 0x000fe200078efcff */
[----:B------:R-:W-:Y:S01]  /*1e00*/  @!P1 IMAD.IADD R28, R28, 0x1, -R2 ;  /* 0x000000011c1c9824 */ /* 0x000fe200078e0a02 */
[----:B------:R-:W-:Y:S01]  /*1e10*/  LOP3.LUT R249, R0, 0x70, RZ, 0xfc, !PT ;  /* 0x0000007000f97812 */ /* 0x000fe200078efcff */
[----:B------:R-:W-:Y:S01]  /*1e20*/  IMAD R30, R2, R33, R32 ;  /* 0x00000021021e7224 */ /* 0x000fe200078e0220 */
[----:B------:R-:W-:Y:S01]  /*1e30*/  LOP3.LUT R248, R0, 0x6c, RZ, 0xfc, !PT ;  /* 0x0000006c00f87812 */ /* 0x000fe200078efcff */
[----:B------:R-:W-:Y:S01]  /*1e40*/  IMAD.MOV R29, RZ, RZ, -R29 ;  /* 0x000000ffff1d7224 */ /* 0x000fe200078e0a1d */
[C---:B------:R-:W-:Y:S01]  /*1e50*/  ISETP.GT.U32.AND P1, PT, R2.reuse, R28, PT ;  /* 0x0000001c0200720c */ /* 0x040fe20003f24070 */
[----:B------:R-:W-:Y:S01]  /*1e60*/  @!P6 IMAD.MOV R27, RZ, RZ, -R27 ;  /* 0x000000ffff1be224 */ /* 0x000fe200078e0a1b */
[C---:B------:R-:W-:Y:S01]  /*1e70*/  ISETP.GT.U32.AND P6, PT, R2.reuse, R30, PT ;  /* 0x0000001e0200720c */ /* 0x040fe20003fc4070 */
[----:B------:R-:W-:Y:S01]  /*1e80*/  IMAD R29, R2, R29, R31 ;  /* 0x0000001d021d7224 */ /* 0x000fe200078e021f */
[C---:B------:R-:W-:Y:S01]  /*1e90*/  LOP3.LUT R247, R0.reuse, 0x6a, RZ, 0xfc, !PT ;  /* 0x0000006a00f77812 */ /* 0x040fe200078efcff */
[----:B------:R-:W-:Y:S01]  /*1ea0*/  IMAD.HI.U32 R31, R5, R34, RZ ;  /* 0x00000022051f7227 */ /* 0x000fe200078e00ff */
[----:B------:R-:W-:-:S02]  /*1eb0*/  LOP3.LUT R246, R0, 0x68, RZ, 0xfc, !PT ;  /* 0x0000006800f67812 */ /* 0x000fc400078efcff */
[----:B------:R-:W-:Y:S01]  /*1ec0*/  ISETP.GT.U32.AND P5, PT, R2, R29, PT ;  /* 0x0000001d0200720c */ /* 0x000fe20003fa4070 */
[----:B------:R-:W-:Y:S01]  /*1ed0*/  IMAD.MOV R31, RZ, RZ, -R31 ;  /* 0x000000ffff1f7224 */ /* 0x000fe200078e0a1f */
[C---:B------:R-:W-:Y:S01]  /*1ee0*/  LOP3.LUT R245, R0.reuse, 0x66, RZ, 0xfc, !PT ;  /* 0x0000006600f57812 */ /* 0x040fe200078efcff */
[C---:B------:R-:W-:Y:S01]  /*1ef0*/  IMAD.HI.U32 R33, R5.reuse, R36, RZ ;  /* 0x0000002405217227 */ /* 0x040fe200078e00ff */
[C---:B------:R-:W-:Y:S02]  /*1f00*/  LOP3.LUT R244, R0.reuse, 0x64, RZ, 0xfc, !PT ;  /* 0x0000006400f47812 */ /* 0x040fe400078efcff */
[----:B------:R-:W-:Y:S01]  /*1f10*/  LOP3.LUT R92, R0, 0x6, RZ, 0xfc, !PT ;  /* 0x00000006005c7812 */ /* 0x000fe200078efcff */
[----:B------:R-:W-:Y:S01]  /*1f20*/  IMAD R31, R2, R31, R34 ;  /* 0x0000001f021f7224 */ /* 0x000fe200078e0222 */
[----:B------:R-:W-:Y:S01]  /*1f30*/  IABS R34, R35 ;  /* 0x0000002300227213 */ /* 0x000fe20000000000 */
[--C-:B------:R-:W-:Y:S02]  /*1f40*/  @!P1 IMAD.IADD R28, R28, 0x1, -R2.reuse ;  /* 0x000000011c1c9824 */ /* 0x100fe400078e0a02 */
[----:B------:R-:W-:Y:S01]  /*1f50*/  @!P6 IMAD.IADD R30, R30, 0x1, -R2 ;  /* 0x000000011e1ee824 */ /* 0x000fe200078e0a02 */
[----:B------:R-:W-:Y:S01]  /*1f60*/  ISETP.GT.U32.AND P1, PT, R2, R31, PT ;  /* 0x0000001f0200720c */ /* 0x000fe20003f24070 */
[----:B------:R-:W-:-:S03]  /*1f70*/  IMAD.HI.U32 R32, R5, R34, RZ ;  /* 0x0000002205207227 */ /* 0x000fc600078e00ff */
[C---:B------:R-:W-:Y:S01]  /*1f80*/  ISETP.GT.U32.AND P6, PT, R2.reuse, R30, PT ;  /* 0x0000001e0200720c */ /* 0x040fe20003fc4070 */
[----:B------:R-:W-:Y:S01]  /*1f90*/  @!P0 IMAD.MOV R28, RZ, RZ, -R28 ;  /* 0x000000ffff1c8224 */ /* 0x000fe200078e0a1c */
[----:B------:R-:W-:Y:S01]  /*1fa0*/  ISETP.GE.AND P0, PT, R35, RZ, PT ;  /* 0x000000ff2300720c */ /* 0x000fe20003f06270 */
[----:B------:R-:W-:Y:S02]  /*1fb0*/  IMAD.MOV R35, RZ, RZ, -R32 ;  /* 0x000000ffff237224 */ /* 0x000fe400078e0a20 */
[----:B------:R-:W-:Y:S02]  /*1fc0*/  @!P5 IMAD.IADD R29, R29, 0x1, -R2 ;  /* 0x000000011d1dd824 */ /* 0x000fe400078e0a02 */
[C---:B------:R-:W-:Y:S01]  /*1fd0*/  IMAD R32, R2.reuse, R35, R34 ;  /* 0x0000002302207224 */ /* 0x040fe200078e0222 */
[----:B------:R-:W-:Y:S01]  /*1fe0*/  LOP3.LUT R35, R3, 0x22, RZ, 0xfc, !PT ;  /* 0x0000002203237812 */ /* 0x000fe200078efcff */
[----:B------:R-:W-:Y:S01]  /*1ff0*/  @!P1 IMAD.IADD R31, R31, 0x1, -R2 ;  /* 0x000000011f1f9824 */ /* 0x000fe200078e0a02 */
[----:B------:R-:W-:Y:S01]  /*2000*/  ISETP.GT.U32.AND P5, PT, R2, R29, PT ;  /* 0x0000001d0200720c */ /* 0x000fe20003fa4070 */
[----:B------:R-:W-:-:S02]  /*2010*/  IMAD.MOV R33, RZ, RZ, -R33 ;  /* 0x000000ffff217224 */ /* 0x000fc400078e0a21 */
[----:B------:R-:W-:Y:S01]  /*2020*/  @!P6 IMAD.IADD R30, R30, 0x1, -R2 ;  /* 0x000000011e1ee824 */ /* 0x000fe200078e0a02 */
[C---:B------:R-:W-:Y:S01]  /*2030*/  ISETP.GT.U32.AND P1, PT, R2.reuse, R31, PT ;  /* 0x0000001f0200720c */ /* 0x040fe20003f24070 */
[C---:B------:R-:W-:Y:S01]  /*2040*/  IMAD R33, R2.reuse, R33, R36 ;  /* 0x0000002102217224 */ /* 0x040fe200078e0224 */
[----:B------:R-:W-:Y:S01]  /*2050*/  ISETP.GT.U32.AND P6, PT, R2, R32, PT ;  /* 0x000000200200720c */ /* 0x000fe20003fc4070 */
[----:B------:R-:W-:Y:S01]  /*2060*/  IMAD.HI.U32 R34, R5, R37, RZ ;  /* 0x0000002505227227 */ /* 0x000fe200078e00ff */
[----:B------:R-:W-:-:S03]  /*2070*/  IABS R36, R35 ;  /* 0x0000002300247213 */ /* 0x000fc60000000000 */
[----:B------:R-:W-:Y:S02]  /*2080*/  IMAD.MOV R34, RZ, RZ, -R34 ;  /* 0x000000ffff227224 */ /* 0x000fe400078e0a22 */
[--C-:B------:R-:W-:Y:S01]  /*2090*/  @!P5 IMAD.IADD R29, R29, 0x1, -R2.reuse ;  /* 0x000000011d1dd824 */ /* 0x100fe200078e0a02 */
[----:B------:R-:W-:Y:S01]  /*20a0*/  ISETP.GE.AND P5, PT, R38, RZ, PT ;  /* 0x000000ff2600720c */ /* 0x000fe20003fa6270 */
[----:B------:R-:W-:Y:S01]  /*20b0*/  IMAD R34, R2, R34, R37 ;  /* 0x0000002202227224 */ /* 0x000fe200078e0225 */
[----:B------:R-:W-:Y:S01]  /*20c0*/  LOP3.LUT R37, R3, 0x21, RZ, 0xfc, !PT ;  /* 0x0000002103257812 */ /* 0x000fe200078efcff */
[--C-:B------:R-:W-:Y:S02]  /*20d0*/  @!P1 IMAD.IADD R31, R31, 0x1, -R2.reuse ;  /* 0x000000011f1f9824 */ /* 0x100fe400078e0a02 */
[----:B------:R-:W-:Y:S01]  /*20e0*/  @!P6 IMAD.IADD R32, R32, 0x1, -R2 ;  /* 0x000000012020e824 */ /* 0x000fe200078e0a02 */
[----:B------:R-:W-:Y:S01]  /*20f0*/  ISETP.GE.AND P6, PT, R35, RZ, PT ;  /* 0x000000ff2300720c */ /* 0x000fe20003fc6270 */
[----:B------:R-:W-:Y:S01]  /*2100*/  @!P4 IMAD.MOV R29, RZ, RZ, -R29 ;  /* 0x000000ffff1dc224 */ /* 0x000fe200078e0a1d */
[C---:B------:R-:W-:Y:S01]  /*2110*/  ISETP.GT.U32.AND P4, PT, R2.reuse, R33, PT ;  /* 0x000000210200720c */ /* 0x040fe20003f84070 */
[----:B------:R-:W-:Y:S01]  /*2120*/  @!P3 IMAD.MOV R31, RZ, RZ, -R31 ;  /* 0x000000ffff1fb224 */ /* 0x000fe200078e0a1f */
[C---:B------:R-:W-:Y:S01]  /*2130*/  ISETP.GT.U32.AND P3, PT, R2.reuse, R32, PT ;  /* 0x000000200200720c */ /* 0x040fe20003f64070 */
[----:B------:R-:W-:Y:S01]  /*2140*/  IMAD.HI.U32 R35, R5, R36, RZ ;  /* 0x0000002405237227 */ /* 0x000fe200078e00ff */
[----:B------:R-:W-:-:S03]  /*2150*/  ISETP.GT.U32.AND P1, PT, R2, R34, PT ;  /* 0x000000220200720c */ /* 0x000fc60003f24070 */
[----:B------:R-:W-:Y:S02]  /*2160*/  IMAD.MOV R35, RZ, RZ, -R35 ;  /* 0x000000ffff237224 */ /* 0x000fe400078e0a23 */
[----:B------:R-:W-:Y:S01]  /*2170*/  @!P2 IMAD.MOV R30, RZ, RZ, -R30 ;  /* 0x000000ffff1ea224 */ /* 0x000fe200078e0a1e */
[----:B------:R-:W-:Y:S01]  /*2180*/  ISETP.GE.AND P2, PT, R39, RZ, PT ;  /* 0x000000ff2700720c */ /* 0x000fe20003f46270 */
[----:B------:R-:W-:Y:S01]  /*2190*/  IMAD R35, R2, R35, R36 ;  /* 0x0000002302237224 */ /* 0x000fe200078e0224 */
[----:B------:R-:W-:Y:S01]  /*21a0*/  IABS R39, R37 ;  /* 0x0000002500277213 */ /* 0x000fe20000000000 */
[--C-:B------:R-:W-:Y:S02]  /*21b0*/  @!P4 IMAD.IADD R33, R33, 0x1, -R2.reuse ;  /* 0x000000012121c824 */ /* 0x100fe400078e0a02 */
[--C-:B------:R-:W-:Y:S01]  /*21c0*/  @!P3 IMAD.IADD R32, R32, 0x1, -R2.reuse ;  /* 0x000000012020b824 */ /* 0x100fe200078e0a02 */
[----:B------:R-:W-:Y:S01]  /*21d0*/  ISETP.GT.U32.AND P3, PT, R2, R35, PT ;  /* 0x000000230200720c */ /* 0x000fe20003f64070 */
[----:B------:R-:W-:Y:S01]  /*21e0*/  @!P1 IMAD.IADD R34, R34, 0x1, -R2 ;  /* 0x0000000122229824 */ /* 0x000fe200078e0a02 */
[----:B------:R-:W-:Y:S01]  /*21f0*/  ISETP.GT.U32.AND P4, PT, R2, R33, PT ;  /* 0x000000210200720c */ /* 0x000fe20003f84070 */
[----:B------:R-:W-:-:S02]  /*2200*/  @!P0 IMAD.MOV R32, RZ, RZ, -R32 ;  /* 0x000000ffff208224 */ /* 0x000fc400078e0a20 */
[----:B------:R-:W-:Y:S01]  /*2210*/  IMAD.HI.U32 R38, R5, R41, RZ ;  /* 0x0000002905267227 */ /* 0x000fe200078e00ff */
[----:B------:R-:W-:-:S03]  /*2220*/  ISETP.GT.U32.AND P1, PT, R2, R34, PT ;  /* 0x000000220200720c */ /* 0x000fc60003f24070 */
[----:B------:R-:W-:-:S04]  /*2230*/  IMAD.HI.U32 R36, R5, R39, RZ ;  /* 0x0000002705247227 */ /* 0x000fc800078e00ff */
[--C-:B------:R-:W-:Y:S01]  /*2240*/  @!P3 IMAD.IADD R35, R35, 0x1, -R2.reuse ;  /* 0x000000012323b824 */ /* 0x100fe200078e0a02 */
[----:B------:R-:W-:Y:S01]  /*2250*/  ISETP.GE.AND P3, PT, R43, RZ, PT ;  /* 0x000000ff2b00720c */ /* 0x000fe20003f66270 */
[----:B------:R-:W-:Y:S01]  /*2260*/  @!P4 IMAD.IADD R33, R33, 0x1, -R2 ;  /* 0x000000012121c824 */ /* 0x000fe200078e0a02 */
[----:B------:R-:W-:Y:S01]  /*2270*/  ISETP.GE.AND P4, PT, R37, RZ, PT ;  /* 0x000000ff2500720c */ /* 0x000fe20003f86270 */
[----:B------:R-:W-:Y:S01]  /*2280*/  IMAD.HI.U32 R37, R5, R40, RZ ;  /* 0x0000002805257227 */ /* 0x000fe200078e00ff */
[----:B------:R-:W-:-:S03]  /*2290*/  ISETP.GT.U32.AND P0, PT, R2, R35, PT ;  /* 0x000000230200720c */ /* 0x000fc60003f04070 */
[----:B------:R-:W-:Y:S02]  /*22a0*/  IMAD.MOV R37, RZ, RZ, -R37 ;  /* 0x000000ffff257224 */ /* 0x000fe400078e0a25 */
[----:B------:R-:W-:Y:S02]  /*22b0*/  IMAD.MOV R38, RZ, RZ, -R38 ;  /* 0x000000ffff267224 */ /* 0x000fe400078e0a26 */
[C---:B------:R-:W-:Y:S02]  /*22c0*/  IMAD R37, R2.reuse, R37, R40 ;  /* 0x0000002502257224 */ /* 0x040fe400078e0228 */
[----:B------:R-:W-:Y:S02]  /*22d0*/  IMAD.MOV R36, RZ, RZ, -R36 ;  /* 0x000000ffff247224 */ /* 0x000fe400078e0a24 */
[C---:B------:R-:W-:Y:S01]  /*22e0*/  IMAD R40, R2.reuse, R38, R41 ;  /* 0x0000002602287224 */ /* 0x040fe200078e0229 */
[----:B------:R-:W-:Y:S01]  /*22f0*/  LOP3.LUT R38, R3, 0x1e, RZ, 0xfc, !PT ;  /* 0x0000001e03267812 */ /* 0x000fe200078efcff */
[--C-:B------:R-:W-:Y:S01]  /*2300*/  @!P0 IMAD.IADD R35, R35, 0x1, -R2.reuse ;  /* 0x0000000123238824 */ /* 0x100fe200078e0a02 */
[C---:B------:R-:W-:Y:S01]  /*2310*/  ISETP.GT.U32.AND P0, PT, R2.reuse, R37, PT ;  /* 0x000000250200720c */ /* 0x040fe20003f04070 */
[----:B------:R-:W-:Y:S01]  /*2320*/  IMAD R36, R2, R36, R39 ;  /* 0x0000002402247224 */ /* 0x000fe200078e0227 */
[----:B------:R-:W-:Y:S01]  /*2330*/  IABS R43, R38 ;  /* 0x00000026002b7213 */ /* 0x000fe20000000000 */
[----:B------:R-:W-:Y:S01]  /*2340*/  @!P1 IMAD.IADD R34, R34, 0x1, -R2 ;  /* 0x0000000122229824 */ /* 0x000fe200078e0a02 */
[----:B------:R-:W-:Y:S01]  /*2350*/  ISETP.GE.AND P1, PT, R42, RZ, PT ;  /* 0x000000ff2a00720c */ /* 0x000fe20003f26270 */
[----:B------:R-:W-:Y:S01]  /*2360*/  @!P5 IMAD.MOV R33, RZ, RZ, -R33 ;  /* 0x000000ffff21d224 */ /* 0x000fe200078e0a21 */
[----:B------:R-:W-:Y:S01]  /*2370*/  ISETP.GT.U32.AND P5, PT, R2, R36, PT ;  /* 0x000000240200720c */ /* 0x000fe20003fa4070 */
[----:B------:R-:W-:Y:S01]  /*2380*/  @!P2 IMAD.MOV R34, RZ, RZ, -R34 ;  /* 0x000000ffff22a224 */ /* 0x000fe200078e0a22 */
[----:B------:R-:W-:Y:S01]  /*2390*/  ISETP.GE.AND P2, PT, R38, RZ, PT ;  /* 0x000000ff2600720c */ /* 0x000fe20003f46270 */
[----:B------:R-:W-:-:S04]  /*23a0*/  IMAD.HI.U32 R38, R5, R43, RZ ;  /* 0x0000002b05267227 */ /* 0x000fc800078e00ff */
[----:B------:R-:W-:Y:S02]  /*23b0*/  @!P0 IMAD.IADD R37, R37, 0x1, -R2 ;  /* 0x0000000125258824 */ /* 0x000fe400078e0a02 */
[----:B------:R-:W-:Y:S01]  /*23c0*/  @!P6 IMAD.MOV R35, RZ, RZ, -R35 ;  /* 0x000000ffff23e224 */ /* 0x000fe200078e0a23 */
[C---:B------:R-:W-:Y:S01]  /*23d0*/  ISETP.GT.U32.AND P6, PT, R2.reuse, R40, PT ;  /* 0x000000280200720c */ /* 0x040fe20003fc4070 */
[----:B------:R-:W-:Y:S01]  /*23e0*/  IMAD.HI.U32 R39, R5, R44, RZ ;  /* 0x0000002c05277227 */ /* 0x000fe200078e00ff */
[----:B------:R-:W-:-:S03]  /*23f0*/  ISETP.GT.U32.AND P0, PT, R2, R37, PT ;  /* 0x000000250200720c */ /* 0x000fc60003f04070 */
[----:B------:R-:W-:Y:S02]  /*2400*/  IMAD.MOV R38, RZ, RZ, -R38 ;  /* 0x000000ffff267224 */ /* 0x000fe400078e0a26 */
[----:B------:R-:W-:Y:S02]  /*2410*/  IMAD.MOV R39, RZ, RZ, -R39 ;  /* 0x000000ffff277224 */ /* 0x000fe400078e0a27 */
[----:B------:R-:W-:Y:S02]  /*2420*/  IMAD R38, R2, R38, R43 ;  /* 0x0000002602267224 */ /* 0x000fe400078e022b */
[----:B------:R-:W-:Y:S02]  /*2430*/  @!P5 IMAD.IADD R36, R36, 0x1, -R2 ;  /* 0x000000012424d824 */ /* 0x000fe400078e0a02 */
[C---:B------:R-:W-:Y:S02]  /*2440*/  IMAD R39, R2.reuse, R39, R44 ;  /* 0x0000002702277224 */ /* 0x040fe400078e022c */
[----:B------:R-:W-:Y:S01]  /*2450*/  @!P0 IMAD.IADD R37, R37, 0x1, -R2 ;  /* 0x0000000125258824 */ /* 0x000fe200078e0a02 */
[C---:B------:R-:W-:Y:S01]  /*2460*/  ISETP.GT.U32.AND P0, PT, R2.reuse, R38, PT ;  /* 0x000000260200720c */ /* 0x040fe20003f04070 */
[----:B------:R-:W-:Y:S01]  /*2470*/  IMAD.HI.U32 R41, R5, R46, RZ ;  /* 0x0000002e05297227 */ /* 0x000fe200078e00ff */
[----:B------:R-:W-:-:S03]  /*2480*/  ISETP.GT.U32.AND P5, PT, R2, R36, PT ;  /* 0x000000240200720c */ /* 0x000fc60003fa4070 */
[----:B------:R-:W-:Y:S01]  /*2490*/  @!P6 IMAD.IADD R40, R40, 0x1, -R2 ;  /* 0x000000012828e824 */ /* 0x000fe200078e0a02 */
[----:B------:R-:W-:Y:S01]  /*24a0*/  ISETP.GT.U32.AND P6, PT, R2, R39, PT ;  /* 0x000000270200720c */ /* 0x000fe20003fc4070 */
[----:B------:R-:W-:-:S04]  /*24b0*/  IMAD.HI.U32 R42, R5, R47, RZ ;  /* 0x0000002f052a7227 */ /* 0x000fc800078e00ff */
[----:B------:R-:W-:Y:S02]  /*24c0*/  IMAD.MOV R41, RZ, RZ, -R41 ;  /* 0x000000ffff297224 */ /* 0x000fe400078e0a29 */
[----:B------:R-:W-:Y:S02]  /*24d0*/  IMAD.MOV R42, RZ, RZ, -R42 ;  /* 0x000000ffff2a7224 */ /* 0x000fe400078e0a2a */
[C---:B------:R-:W-:Y:S01]  /*24e0*/  IMAD R41, R2.reuse, R41, R46 ;  /* 0x0000002902297224 */ /* 0x040fe200078e022e */
[----:B------:R-:W-:Y:S01]  /*24f0*/  LOP3.LUT R46, R3, 0x1a, RZ, 0xfc, !PT ;  /* 0x0000001a032e7812 */ /* 0x000fe200078efcff */
[----:B------:R-:W-:Y:S02]  /*2500*/  IMAD R43, R2, R42, R47 ;  /* 0x0000002a022b7224 */ /* 0x000fe400078e022f */
[--C-:B------:R-:W-:Y:S01]  /*2510*/  @!P0 IMAD.IADD R38, R38, 0x1, -R2.reuse ;  /* 0x0000000126268824 */ /* 0x100fe200078e0a02 */
[----:B------:R-:W-:Y:S01]  /*2520*/  IABS R47, R46 ;  /* 0x0000002e002f7213 */ /* 0x000fe20000000000 */
[--C-:B------:R-:W-:Y:S01]  /*2530*/  @!P5 IMAD.IADD R36, R36, 0x1, -R2.reuse ;  /* 0x000000012424d824 */ /* 0x100fe200078e0a02 */
[----:B------:R-:W-:Y:S01]  /*2540*/  ISETP.GE.AND P5, PT, R48, RZ, PT ;  /* 0x000000ff3000720c */ /* 0x000fe20003fa6270 */
[----:B------:R-:W-:Y:S01]  /*2550*/  @!P6 IMAD.IADD R39, R39, 0x1, -R2 ;  /* 0x000000012727e824 */ /* 0x000fe200078e0a02 */
[----:B------:R-:W-:Y:S01]  /*2560*/  LOP3.LUT R48, R3, 0x19, RZ, 0xfc, !PT ;  /* 0x0000001903307812 */ /* 0x000fe200078efcff */
[----:B------:R-:W-:Y:S01]  /*2570*/  IMAD.HI.U32 R42, R5, R47, RZ ;  /* 0x0000002f052a7227 */ /* 0x000fe200078e00ff */
[----:B------:R-:W-:-:S02]  /*2580*/  ISETP.GT.U32.AND P6, PT, R2, R38, PT ;  /* 0x000000260200720c */ /* 0x000fc40003fc4070 */
[----:B------:R-:W-:Y:S01]  /*2590*/  IABS R49, R48 ;  /* 0x0000003000317213 */ /* 0x000fe20000000000 */
[----:B------:R-:W-:Y:S01]  /*25a0*/  IMAD.MOV R42, RZ, RZ, -R42 ;  /* 0x000000ffff2a7224 */ /* 0x000fe200078e0a2a */
[C---:B------:R-:W-:Y:S01]  /*25b0*/  ISETP.GT.U32.AND P0, PT, R2.reuse, R40, PT ;  /* 0x000000280200720c */ /* 0x040fe20003f04070 */
[----:B------:R-:W-:Y:S01]  /*25c0*/  @!P1 IMAD.MOV R37, RZ, RZ, -R37 ;  /* 0x000000ffff259224 */ /* 0x000fe200078e0a25 */
[----:B------:R-:W-:Y:S01]  /*25d0*/  ISETP.GT.U32.AND P1, PT, R2, R41, PT ;  /* 0x000000290200720c */ /* 0x000fe20003f24070 */
[----:B------:R-:W-:-:S04]  /*25e0*/  IMAD.HI.U32 R44, R5, R49, RZ ;  /* 0x00000031052c7227 */ /* 0x000fc800078e00ff */
[C---:B------:R-:W-:Y:S02]  /*25f0*/  IMAD R47, R2.reuse, R42, R47 ;  /* 0x0000002a022f7224 */ /* 0x040fe400078e022f */
[----:B------:R-:W-:Y:S02]  /*2600*/  IMAD.MOV R44, RZ, RZ, -R44 ;  /* 0x000000ffff2c7224 */ /* 0x000fe400078e0a2c */
[----:B------:R-:W-:Y:S01]  /*2610*/  @!P4 IMAD.MOV R36, RZ, RZ, -R36 ;  /* 0x000000ffff24c224 */ /* 0x000fe200078e0a24 */
[----:B------:R-:W-:Y:S01]  /*2620*/  ISETP.GT.U32.AND P4, PT, R2, R39, PT ;  /* 0x000000270200720c */ /* 0x000fe20003f84070 */
[--C-:B------:R-:W-:Y:S01]  /*2630*/  @!P6 IMAD.IADD R38, R38, 0x1, -R2.reuse ;  /* 0x000000012626e824 */ /* 0x100fe200078e0a02 */
[----:B------:R-:W-:Y:S01]  /*2640*/  ISETP.GT.U32.AND P6, PT, R2, R47, PT ;  /* 0x0000002f0200720c */ /* 0x000fe20003fc4070 */
[----:B------:R-:W-:Y:S01]  /*2650*/  @!P0 IMAD.IADD R40, R40, 0x1, -R2 ;  /* 0x0000000128288824 */ /* 0x000fe200078e0a02 */
[C---:B------:R-:W-:Y:S01]  /*2660*/  ISETP.GT.U32.AND P0, PT, R2.reuse, R43, PT ;  /* 0x0000002b0200720c */ /* 0x040fe20003f04070 */
[----:B------:R-:W-:-:S02]  /*2670*/  IMAD R49, R2, R44, R49 ;  /* 0x0000002c02317224 */ /* 0x000fc400078e0231 */
[----:B------:R-:W-:Y:S02]  /*2680*/  @!P1 IMAD.IADD R41, R41, 0x1, -R2 ;  /* 0x0000000129299824 */ /* 0x000fe400078e0a02 */
[----:B------:R-:W-:Y:S01]  /*2690*/  IMAD.HI.U32 R42, R5, R51, RZ ;  /* 0x00000033052a7227 */ /* 0x000fe200078e00ff */
[----:B------:R-:W-:-:S03]  /*26a0*/  ISETP.GT.U32.AND P1, PT, R2, R49, PT ;  /* 0x000000310200720c */ /* 0x000fc60003f24070 */
[--C-:B------:R-:W-:Y:S01]  /*26b0*/  @!P4 IMAD.IADD R39, R39, 0x1, -R2.reuse ;  /* 0x000000012727c824 */ /* 0x100fe200078e0a02 */
[----:B------:R-:W-:Y:S01]  /*26c0*/  ISETP.GE.AND P4, PT, R50, RZ, PT ;  /* 0x000000ff3200720c */ /* 0x000fe20003f86270 */
[--C-:B------:R-:W-:Y:S01]  /*26d0*/  @!P6 IMAD.IADD R47, R47, 0x1, -R2.reuse ;  /* 0x000000012f2fe824 */ /* 0x100fe200078e0a02 */
[----:B------:R-:W-:Y:S01]  /*26e0*/  ISETP.GT.U32.AND P6, PT, R2, R41, PT ;  /* 0x000000290200720c */ /* 0x000fe20003fc4070 */
[----:B------:R-:W-:Y:S01]  /*26f0*/  @!P0 IMAD.IADD R43, R43, 0x1, -R2 ;  /* 0x000000012b2b8824 */ /* 0x000fe200078e0a02 */
[----:B------:R-:W-:Y:S01]  /*2700*/  LOP3.LUT R50, R3, 0x16, RZ, 0xfc, !PT ;  /* 0x0000001603327812 */ /* 0x000fe200078efcff */
[----:B------:R-:W-:Y:S01]  /*2710*/  IMAD.HI.U32 R44, R5, R53, RZ ;  /* 0x00000035052c7227 */ /* 0x000fe200078e00ff */
[----:B------:R-:W-:Y:S02]  /*2720*/  ISETP.GE.AND P0, PT, R52, RZ, PT ;  /* 0x000000ff3400720c */ /* 0x000fe40003f06270 */
[----:B------:R-:W-:Y:S01]  /*2730*/  IABS R55, R50 ;  /* 0x0000003200377213 */ /* 0x000fe20000000000 */
[----:B------:R-:W-:Y:S01]  /*2740*/  IMAD.MOV R42, RZ, RZ, -R42 ;  /* 0x000000ffff2a7224 */ /* 0x000fe200078e0a2a */
[----:B------:R-:W-:Y:S01]  /*2750*/  LOP3.LUT R52, R3, 0x15, RZ, 0xfc, !PT ;  /* 0x0000001503347812 */ /* 0x000fe200078efcff */
[----:B------:R-:W-:Y:S01]  /*2760*/  @!P1 IMAD.IADD R49, R49, 0x1, -R2 ;  /* 0x0000000131319824 */ /* 0x000fe200078e0a02 */
[C---:B------:R-:W-:Y:S01]  /*2770*/  ISETP.GT.U32.AND P1, PT, R2.reuse, R43, PT ;  /* 0x0000002b0200720c */ /* 0x040fe20003f24070 */
[----:B------:R-:W-:Y:S01]  /*2780*/  IMAD.MOV R44, RZ, RZ, -R44 ;  /* 0x000000ffff2c7224 */ /* 0x000fe200078e0a2c */
[----:B------:R-:W-:Y:S01]  /*2790*/  IABS R57, R52 ;  /* 0x0000003400397213 */ /* 0x000fe20000000000 */
[----:B------:R-:W-:-:S02]  /*27a0*/  IMAD R51, R2, R42, R51 ;  /* 0x0000002a02337224 */ /* 0x000fc400078e0233 */
[----:B------:R-:W-:Y:S01]  /*27b0*/  @!P3 IMAD.MOV R40, RZ, RZ, -R40 ;  /* 0x000000ffff28b224 */ /* 0x000fe200078e0a28 */
[----:B------:R-:W-:Y:S01]  /*27c0*/  ISETP.GT.U32.AND P3, PT, R2, R47, PT ;  /* 0x0000002f0200720c */ /* 0x000fe20003f64070 */
[----:B------:R-:W-:-:S04]  /*27d0*/  IMAD.HI.U32 R42, R5, R55, RZ ;  /* 0x00000037052a7227 */ /* 0x000fc800078e00ff */
[----:B------:R-:W-:Y:S02]  /*27e0*/  IMAD R53, R2, R44, R53 ;  /* 0x0000002c02357224 */ /* 0x000fe400078e0235 */
[----:B------:R-:W-:Y:S01]  /*27f0*/  @!P6 IMAD.IADD R41, R41, 0x1, -R2 ;  /* 0x000000012929e824 */ /* 0x000fe200078e0a02 */
[----:B------:R-:W-:Y:S01]  /*2800*/  ISETP.GE.AND P6, PT, R46, RZ, PT ;  /* 0x000000ff2e00720c */ /* 0x000fe20003fc6270 */
[----:B------:R-:W-:Y:S01]  /*2810*/  IMAD.MOV R44, RZ, RZ, -R42 ;  /* 0x000000ffff2c7224 */ /* 0x000fe200078e0a2a */
[----:B------:R-:W-:Y:S01]  /*2820*/  LOP3.LUT R46, R3, 0x14, RZ, 0xfc, !PT ;  /* 0x00000014032e7812 */ /* 0x000fe200078efcff */
[----:B------:R-:W-:-:S03]  /*2830*/  IMAD.HI.U32 R42, R5, R57, RZ ;  /* 0x00000039052a7227 */ /* 0x000fc600078e00ff */
[----:B------:R-:W-:Y:S01]  /*2840*/  IABS R59, R46 ;  /* 0x0000002e003b7213 */ /* 0x000fe20000000000 */
[----:B------:R-:W-:Y:S01]  /*2850*/  @!P1 IMAD.IADD R43, R43, 0x1, -R2 ;  /* 0x000000012b2b9824 */ /* 0x000fe200078e0a02 */
[C---:B------:R-:W-:Y:S01]  /*2860*/  ISETP.GT.U32.AND P1, PT, R2.reuse, R53, PT ;  /* 0x000000350200720c */ /* 0x040fe20003f24070 */
[----:B------:R-:W-:Y:S01]  /*2870*/  IMAD R55, R2, R44, R55 ;  /* 0x0000002c02377224 */ /* 0x000fe200078e0237 */
[----:B------:R-:W-:Y:S01]  /*2880*/  LOP3.LUT R44, R3, 0x13, RZ, 0xfc, !PT ;  /* 0x00000013032c7812 */ /* 0x000fe200078efcff */
[----:B------:R-:W-:Y:S02]  /*2890*/  IMAD.MOV R42, RZ, RZ, -R42 ;  /* 0x000000ffff2a7224 */ /* 0x000fe400078e0a2a */
[----:B------:R-:W-:Y:S01]  /*28a0*/  @!P3 IMAD.IADD R47, R47, 0x1, -R2 ;  /* 0x000000012f2fb824 */ /* 0x000fe200078e0a02 */
[----:B------:R-:W-:Y:S01]  /*28b0*/  ISETP.GE.AND P3, PT, R48, RZ, PT ;  /* 0x000000ff3000720c */ /* 0x000fe20003f66270 */
[C---:B------:R-:W-:Y:S01]  /*28c0*/  IMAD R57, R2.reuse, R42, R57 ;  /* 0x0000002a02397224 */ /* 0x040fe200078e0239 */
[----:B------:R-:W-:Y:S01]  /*28d0*/  IABS R61, R44 ;  /* 0x0000002c003d7213 */ /* 0x000fe20000000000 */
[----:B------:R-:W-:Y:S01]  /*28e0*/  @!P0 IMAD.MOV R43, RZ, RZ, -R43 ;  /* 0x000000ffff2b8224 */ /* 0x000fe200078e0a2b */
[C---:B------:R-:W-:Y:S01]  /*28f0*/  ISETP.GT.U32.AND P0, PT, R2.reuse, R55, PT ;  /* 0x000000370200720c */ /* 0x040fe20003f04070 */
[----:B------:R-:W-:Y:S01]  /*2900*/  @!P5 IMAD.MOV R39, RZ, RZ, -R39 ;  /* 0x000000ffff27d224 */ /* 0x000fe200078e0a27 */
[C---:B------:R-:W-:Y:S01]  /*2910*/  ISETP.GT.U32.AND P5, PT, R2.reuse, R51, PT ;  /* 0x000000330200720c */ /* 0x040fe20003fa4070 */
[----:B------:R-:W-:Y:S01]  /*2920*/  @!P2 IMAD.MOV R38, RZ, RZ, -R38 ;  /* 0x000000ffff26a224 */ /* 0x000fe200078e0a26 */
[C---:B------:R-:W-:Y:S01]  /*2930*/  ISETP.GT.U32.AND P2, PT, R2.reuse, R49, PT ;  /* 0x000000310200720c */ /* 0x040fe20003f44070 */
[----:B------:R-:W-:Y:S01]  /*2940*/  @!P6 IMAD.MOV R47, RZ, RZ, -R47 ;  /* 0x000000ffff2fe224 */ /* 0x000fe200078e0a2f */
[----:B------:R-:W-:Y:S01]  /*2950*/  ISETP.GT.U32.AND P6, PT, R2, R57, PT ;  /* 0x000000390200720c */ /* 0x000fe20003fc4070 */
[----:B------:R-:W-:Y:S01]  /*2960*/  IMAD.HI.U32 R42, R5, R59, RZ ;  /* 0x0000003b052a7227 */ /* 0x000fe200078e00ff */
[----:B------:R-:W-:-:S03]  /*2970*/  LOP3.LUT R48, R3, 0x10, RZ, 0xfc, !PT ;  /* 0x0000001003307812 */ /* 0x000fc600078efcff */
[----:B------:R-:W-:Y:S01]  /*2980*/  IMAD.MOV R42, RZ, RZ, -R42 ;  /* 0x000000ffff2a7224 */ /* 0x000fe200078e0a2a */
[----:B------:R-:W-:Y:S01]  /*2990*/  IABS R67, R48 ;  /* 0x0000003000437213 */ /* 0x000fe20000000000 */
[--C-:B------:R-:W-:Y:S01]  /*29a0*/  @!P0 IMAD.IADD R55, R55, 0x1, -R2.reuse ;  /* 0x0000000137378824 */ /* 0x100fe200078e0a02 */
[----:B------:R-:W-:Y:S01]  /*29b0*/  ISETP.GE.AND P0, PT, R44, RZ, PT ;  /* 0x000000ff2c00720c */ /* 0x000fe20003f06270 */
[--C-:B------:R-:W-:Y:S01]  /*29c0*/  @!P5 IMAD.IADD R51, R51, 0x1, -R2.reuse ;  /* 0x000000013333d824 */ /* 0x100fe200078e0a02 */
[----:B------:R-:W-:Y:S01]  /*29d0*/  LOP3.LUT R44, R3, 0x12, RZ, 0xfc, !PT ;  /* 0x00000012032c7812 */ /* 0x000fe200078efcff */
[--C-:B------:R-:W-:Y:S01]  /*29e0*/  @!P2 IMAD.IADD R49, R49, 0x1, -R2.reuse ;  /* 0x000000013131a824 */ /* 0x100fe200078e0a02 */
[----:B------:R-:W-:Y:S01]  /*29f0*/  ISETP.GE.AND P2, PT, R54, RZ, PT ;  /* 0x000000ff3600720c */ /* 0x000fe20003f46270 */
[--C-:B------:R-:W-:Y:S01]  /*2a00*/  @!P6 IMAD.IADD R57, R57, 0x1, -R2.reuse ;  /* 0x000000013939e824 */ /* 0x100fe200078e0a02 */
[C---:B------:R-:W-:Y:S01]  /*2a10*/  ISETP.GT.U32.AND P6, PT, R2.reuse, R55, PT ;  /* 0x000000370200720c */ /* 0x040fe20003fc4070 */
[----:B------:R-:W-:Y:S01]  /*2a20*/  @!P1 IMAD.IADD R53, R53, 0x1, -R2 ;  /* 0x0000000135359824 */ /* 0x000fe200078e0a02 */
[----:B------:R-:W-:Y:S01]  /*2a30*/  ISETP.GT.U32.AND P1, PT, R2, R51, PT ;  /* 0x000000330200720c */ /* 0x000fe20003f24070 */
[----:B------:R-:W-:Y:S01]  /*2a40*/  @!P3 IMAD.MOV R49, RZ, RZ, -R49 ;  /* 0x000000ffff31b224 */ /* 0x000fe200078e0a31 */
[----:B------:R-:W-:Y:S01]  /*2a50*/  ISETP.GE.AND P3, PT, R50, RZ, PT ;  /* 0x000000ff3200720c */ /* 0x000fe20003f66270 */
[----:B------:R-:W-:Y:S01]  /*2a60*/  IMAD R59, R2, R42, R59 ;  /* 0x0000002a023b7224 */ /* 0x000fe200078e023b */
[----:B------:R-:W-:Y:S01]  /*2a70*/  IABS R63, R44 ;  /* 0x0000002c003f7213 */ /* 0x000fe20000000000 */
[----:B------:R-:W-:Y:S01]  /*2a80*/  IMAD.HI.U32 R42, R5, R61, RZ ;  /* 0x0000003d052a7227 */ /* 0x000fe200078e00ff */
[----:B------:R-:W-:-:S02]  /*2a90*/  ISETP.GE.AND P5, PT, R56, RZ, PT ;  /* 0x000000ff3800720c */ /* 0x000fc40003fa6270 */
[C---:B------:R-:W-:Y:S01]  /*2aa0*/  LOP3.LUT R50, R3.reuse, 0xf, RZ, 0xfc, !PT ;  /* 0x0000000f03327812 */ /* 0x040fe200078efcff */
[----:B------:R-:W-:Y:S01]  /*2ab0*/  IMAD.MOV R42, RZ, RZ, -R42 ;  /* 0x000000ffff2a7224 */ /* 0x000fe200078e0a2a */
[----:B------:R-:W-:Y:S01]  /*2ac0*/  LOP3.LUT R54, R3, 0xc, RZ, 0xfc, !PT ;  /* 0x0000000c03367812 */ /* 0x000fe200078efcff */
[--C-:B------:R-:W-:Y:S01]  /*2ad0*/  @!P6 IMAD.IADD R55, R55, 0x1, -R2.reuse ;  /* 0x000000013737e824 */ /* 0x100fe200078e0a02 */
[C---:B------:R-:W-:Y:S01]  /*2ae0*/  ISETP.GT.U32.AND P6, PT, R2.reuse, R59, PT ;  /* 0x0000003b0200720c */ /* 0x040fe20003fc4070 */
[C---:B------:R-:W-:Y:S01]  /*2af0*/  IMAD R61, R2.reuse, R42, R61 ;  /* 0x0000002a023d7224 */ /* 0x040fe200078e023d */
[----:B------:R-:W-:Y:S01]  /*2b00*/  IABS R69, R50 ;  /* 0x0000003200457213 */ /* 0x000fe20000000000 */
[----:B------:R-:W-:Y:S01]  /*2b10*/  @!P4 IMAD.MOV R41, RZ, RZ, -R41 ;  /* 0x000000ffff29c224 */ /* 0x000fe200078e0a29 */
[----:B------:R-:W-:Y:S01]  /*2b20*/  ISETP.GT.U32.AND P4, PT, R2, R53, PT ;  /* 0x000000350200720c */ /* 0x000fe20003f84070 */
[----:B------:R-:W-:Y:S01]  /*2b30*/  @!P1 IMAD.IADD R51, R51, 0x1, -R2 ;  /* 0x0000000133339824 */ /* 0x000fe200078e0a02 */
[----:B------:R-:W-:Y:S01]  /*2b40*/  ISETP.GE.AND P1, PT, R52, RZ, PT ;  /* 0x000000ff3400720c */ /* 0x000fe20003f26270 */
[----:B------:R-:W-:Y:S01]  /*2b50*/  @!P3 IMAD.MOV R55, RZ, RZ, -R55 ;  /* 0x000000ffff37b224 */ /* 0x000fe200078e0a37 */
[C---:B------:R-:W-:Y:S01]  /*2b60*/  ISETP.GT.U32.AND P3, PT, R2.reuse, R61, PT ;  /* 0x0000003d0200720c */ /* 0x040fe20003f64070 */
[----:B------:R-:W-:Y:S01]  /*2b70*/  @!P2 IMAD.MOV R51, RZ, RZ, -R51 ;  /* 0x000000ffff33a224 */ /* 0x000fe200078e0a33 */
[----:B------:R-:W-:Y:S01]  /*2b80*/  ISETP.GT.U32.AND P2, PT, R2, R57, PT ;  /* 0x000000390200720c */ /* 0x000fe20003f44070 */
[----:B------:R-:W-:Y:S01]  /*2b90*/  IMAD.HI.U32 R42, R5, R63, RZ ;  /* 0x0000003f052a7227 */ /* 0x000fe200078e00ff */
[----:B------:R-:W-:-:S02]  /*2ba0*/  LOP3.LUT R52, R3, 0xd, RZ, 0xfc, !PT ;  /* 0x0000000d03347812 */ /* 0x000fc400078efcff */
[----:B------:R-:W-:Y:S01]  /*2bb0*/  IABS R75, R54 ;  /* 0x00000036004b7213 */ /* 0x000fe20000000000 */
[--C-:B------:R-:W-:Y:S01]  /*2bc0*/  @!P6 IMAD.IADD R59, R59, 0x1, -R2.reuse ;  /* 0x000000013b3be824 */ /* 0x100fe200078e0a02 */
[----:B------:R-:W-:Y:S01]  /*2bd0*/  IABS R73, R52 ;  /* 0x0000003400497213 */ /* 0x000fe20000000000 */
[--C-:B------:R-:W-:Y:S01]  /*2be0*/  @!P4 IMAD.IADD R53, R53, 0x1, -R2.reuse ;  /* 0x000000013535c824 */ /* 0x100fe200078e0a02 */
[----:B------:R-:W-:Y:S01]  /*2bf0*/  ISETP.GE.AND P4, PT, R46, RZ, PT ;  /* 0x000000ff2e00720c */ /* 0x000fe20003f86270 */
[----:B------:R-:W-:Y:S01]  /*2c00*/  IMAD R252, R252, UR41, RZ ;  /* 0x00000029fcfc7c24 */ /* 0x000fe2000f8e02ff */
[----:B------:R-:W-:Y:S01]  /*2c10*/  LOP3.LUT R46, R3, 0x11, RZ, 0xfc, !PT ;  /* 0x00000011032e7812 */ /* 0x000fe200078efcff */
[--C-:B------:R-:W-:Y:S01]  /*2c20*/  @!P3 IMAD.IADD R61, R61, 0x1, -R2.reuse ;  /* 0x000000013d3db824 */ /* 0x100fe200078e0a02 */
[----:B------:R-:W-:Y:S01]  /*2c30*/  ISETP.GT.U32.AND P6, PT, R2, R59, PT ;  /* 0x0000003b0200720c */ /* 0x000fe20003fc4070 */
[----:B------:R-:W-:Y:S01]  /*2c40*/  @!P2 IMAD.IADD R57, R57, 0x1, -R2 ;  /* 0x000000013939a824 */ /* 0x000fe200078e0a02 */
[----:B------:R-:W-:Y:S01]  /*2c50*/  ISETP.GE.AND P2, PT, R46, RZ, PT ;  /* 0x000000ff2e00720c */ /* 0x000fe20003f46270 */
[----:B------:R-:W-:Y:S01]  /*2c60*/  @!P5 IMAD.MOV R53, RZ, RZ, -R53 ;  /* 0x000000ffff35d224 */ /* 0x000fe200078e0a35 */
[----:B------:R-:W-:Y:S01]  /*2c70*/  IABS R65, R46 ;  /* 0x0000002e00417213 */ /* 0x000fe20000000000 */
[----:B------:R-:W-:Y:S01]  /*2c80*/  IMAD.MOV R46, RZ, RZ, -R42 ;  /* 0x000000ffff2e7224 */ /* 0x000fe200078e0a2a */
[----:B------:R-:W-:Y:S01]  /*2c90*/  ISETP.GT.U32.AND P3, PT, R2, R61, PT ;  /* 0x0000003d0200720c */ /* 0x000fe20003f64070 */
[----:B------:R-:W-:Y:S01]  /*2ca0*/  IMAD.HI.U32 R42, R5, R67, RZ ;  /* 0x00000043052a7227 */ /* 0x000fe200078e00ff */
[----:B------:R-:W-:-:S02]  /*2cb0*/  ISETP.GE.AND P5, PT, R44, RZ, PT ;  /* 0x000000ff2c00720c */ /* 0x000fc40003fa6270 */
[----:B------:R-:W-:Y:S01]  /*2cc0*/  IABS R56, R3 ;  /* 0x0000000300387213 */ /* 0x000fe20000000000 */
[----:B------:R-:W-:Y:S02]  /*2cd0*/  IMAD R63, R2, R46, R63 ;  /* 0x0000002e023f7224 */ /* 0x000fe400078e023f */
[----:B------:R-:W-:Y:S02]  /*2ce0*/  IMAD.MOV R46, RZ, RZ, -R42 ;  /* 0x000000ffff2e7224 */ /* 0x000fe400078e0a2a */
[----:B------:R-:W-:-:S04]  /*2cf0*/  IMAD.HI.U32 R44, R5, R65, RZ ;  /* 0x00000041052c7227 */ /* 0x000fc800078e00ff */
[C---:B------:R-:W-:Y:S02]  /*2d00*/  IMAD R67, R2.reuse, R46, R67 ;  /* 0x0000002e02437224 */ /* 0x040fe400078e0243 */
[--C-:B------:R-:W-:Y:S02]  /*2d10*/  @!P3 IMAD.IADD R61, R61, 0x1, -R2.reuse ;  /* 0x000000013d3db824 */ /* 0x100fe400078e0a02 */
[----:B------:R-:W-:Y:S01]  /*2d20*/  @!P6 IMAD.IADD R59, R59, 0x1, -R2 ;  /* 0x000000013b3be824 */ /* 0x000fe200078e0a02 */
[C---:B------:R-:W-:Y:S01]  /*2d30*/  ISETP.GT.U32.AND P3, PT, R2.reuse, R67, PT ;  /* 0x000000430200720c */ /* 0x040fe20003f64070 */
[----:B------:R-:W-:Y:S01]  /*2d40*/  IMAD.MOV R44, RZ, RZ, -R44 ;  /* 0x000000ffff2c7224 */ /* 0x000fe200078e0a2c */
[----:B------:R-:W-:Y:S01]  /*2d50*/  ISETP.GT.U32.AND P6, PT, R2, R63, PT ;  /* 0x0000003f0200720c */ /* 0x000fe20003fc4070 */
[----:B------:R-:W-:-:S04]  /*2d60*/  IMAD.HI.U32 R42, R5, R69, RZ ;  /* 0x00000045052a7227 */ /* 0x000fc800078e00ff */
[----:B------:R-:W-:Y:S02]  /*2d70*/  IMAD R65, R2, R44, R65 ;  /* 0x0000002c02417224 */ /* 0x000fe400078e0241 */
[----:B------:R-:W-:-:S04]  /*2d80*/  IMAD.HI.U32 R44, R5, R73, RZ ;  /* 0x00000049052c7227 */ /* 0x000fc800078e00ff */
[----:B------:R-:W-:Y:S02]  /*2d90*/  @!P3 IMAD.IADD R67, R67, 0x1, -R2 ;  /* 0x000000014343b824 */ /* 0x000fe400078e0a02 */
[----:B------:R-:W-:Y:S02]  /*2da0*/  IMAD.MOV R42, RZ, RZ, -R42 ;  /* 0x000000ffff2a7224 */ /* 0x000fe400078e0a2a */
[----:B------:R-:W-:Y:S01]  /*2db0*/  IMAD.MOV R44, RZ, RZ, -R44 ;  /* 0x000000ffff2c7224 */ /* 0x000fe200078e0a2c */
[C---:B------:R-:W-:Y:S01]  /*2dc0*/  ISETP.GT.U32.AND P3, PT, R2.reuse, R67, PT ;  /* 0x000000430200720c */ /* 0x040fe20003f64070 */
[C---:B------:R-:W-:Y:S02]  /*2dd0*/  IMAD R69, R2.reuse, R42, R69 ;  /* 0x0000002a02457224 */ /* 0x040fe400078e0245 */
[----:B------:R-:W-:Y:S02]  /*2de0*/  @!P6 IMAD.IADD R63, R63, 0x1, -R2 ;  /* 0x000000013f3fe824 */ /* 0x000fe400078e0a02 */
[----:B------:R-:W-:-:S02]  /*2df0*/  IMAD R73, R2, R44, R73 ;  /* 0x0000002c02497224 */ /* 0x000fc400078e0249 */
[----:B------:R-:W-:Y:S01]  /*2e00*/  @!P4 IMAD.MOV R59, RZ, RZ, -R59 ;  /* 0x000000ffff3bc224 */ /* 0x000fe200078e0a3b */
[C---:B------:R-:W-:Y:S01]  /*2e10*/  ISETP.GT.U32.AND P4, PT, R2.reuse, R65, PT ;  /* 0x000000410200720c */ /* 0x040fe20003f84070 */
[----:B------:R-:W-:Y:S01]  /*2e20*/  @!P0 IMAD.MOV R61, RZ, RZ, -R61 ;  /* 0x000000ffff3d8224 */ /* 0x000fe200078e0a3d */
[C---:B------:R-:W-:Y:S01]  /*2e30*/  ISETP.GT.U32.AND P6, PT, R2.reuse, R63, PT ;  /* 0x0000003f0200720c */ /* 0x040fe20003fc4070 */
[----:B------:R-:W-:Y:S01]  /*2e40*/  @!P1 IMAD.MOV R57, RZ, RZ, -R57 ;  /* 0x000000ffff399224 */ /* 0x000fe200078e0a39 */
[C---:B------:R-:W-:Y:S01]  /*2e50*/  ISETP.GT.U32.AND P0, PT, R2.reuse, R69, PT ;  /* 0x000000450200720c */ /* 0x040fe20003f04070 */
[----:B------:R-:W-:Y:S01]  /*2e60*/  @!P3 IMAD.IADD R67, R67, 0x1, -R2 ;  /* 0x000000014343b824 */ /* 0x000fe200078e0a02 */
[----:B------:R-:W-:Y:S01]  /*2e70*/  ISETP.GT.U32.AND P3, PT, R2, R73, PT ;  /* 0x000000490200720c */ /* 0x000fe20003f64070 */
[----:B------:R-:W-:Y:S01]  /*2e80*/  IMAD.HI.U32 R46, R5, R75, RZ ;  /* 0x0000004b052e7227 */ /* 0x000fe200078e00ff */
[----:B------:R-:W-:Y:S02]  /*2e90*/  ISETP.GE.AND P1, PT, R48, RZ, PT ;  /* 0x000000ff3000720c */ /* 0x000fe40003f26270 */
[----:B------:R-:W-:Y:S01]  /*2ea0*/  LOP3.LUT R48, R3, 0xe, RZ, 0xfc, !PT ;  /* 0x0000000e03307812 */ /* 0x000fe200078efcff */
[----:B------:R-:W-:-:S03]  /*2eb0*/  IMAD.HI.U32 R44, R5, R79, RZ ;  /* 0x0000004f052c7227 */ /* 0x000fc600078e00ff */
[----:B------:R-:W-:Y:S01]  /*2ec0*/  IABS R71, R48 ;  /* 0x0000003000477213 */ /* 0x000fe20000000000 */
[--C-:B------:R-:W-:Y:S02]  /*2ed0*/  @!P4 IMAD.IADD R65, R65, 0x1, -R2.reuse ;  /* 0x000000014141c824 */ /* 0x100fe400078e0a02 */
[--C-:B------:R-:W-:Y:S01]  /*2ee0*/  @!P6 IMAD.IADD R63, R63, 0x1, -R2.reuse ;  /* 0x000000013f3fe824 */ /* 0x100fe200078e0a02 */
[----:B------:R-:W-:Y:S01]  /*2ef0*/  ISETP.GE.AND P6, PT, R50, RZ, PT ;  /* 0x000000ff3200720c */ /* 0x000fe20003fc6270 */
[--C-:B------:R-:W-:Y:S01]  /*2f00*/  @!P0 IMAD.IADD R69, R69, 0x1, -R2.reuse ;  /* 0x0000000145458824 */ /* 0x100fe200078e0a02 */
[C---:B------:R-:W-:Y:S01]  /*2f10*/  ISETP.GT.U32.AND P4, PT, R2.reuse, R65, PT ;  /* 0x000000410200720c */ /* 0x040fe20003f84070 */
[----:B------:R-:W-:Y:S01]  /*2f20*/  @!P3 IMAD.IADD R73, R73, 0x1, -R2 ;  /* 0x000000014949b824 */ /* 0x000fe200078e0a02 */
[----:B------:R-:W-:Y:S01]  /*2f30*/  IABS R50, R74 ;  /* 0x0000004a00327213 */ /* 0x000fe20000000000 */
[----:B------:R-:W-:Y:S01]  /*2f40*/  IMAD.HI.U32 R42, R5, R71, RZ ;  /* 0x00000047052a7227 */ /* 0x000fe200078e00ff */
[----:B------:R-:W-:-:S03]  /*2f50*/  ISETP.GT.U32.AND P0, PT, R2, R69, PT ;  /* 0x000000450200720c */ /* 0x000fc60003f04070 */
[----:B------:R-:W-:Y:S01]  /*2f60*/  @!P5 IMAD.MOV R63, RZ, RZ, -R63 ;  /* 0x000000ffff3fd224 */ /* 0x000fe200078e0a3f */
[C---:B------:R-:W-:Y:S01]  /*2f70*/  ISETP.GT.U32.AND P5, PT, R2.reuse, R73, PT ;  /* 0x000000490200720c */ /* 0x040fe20003fa4070 */
[----:B------:R-:W-:Y:S02]  /*2f80*/  IMAD.MOV R42, RZ, RZ, -R42 ;  /* 0x000000ffff2a7224 */ /* 0x000fe400078e0a2a */
[----:B------:R-:W-:Y:S02]  /*2f90*/  IMAD.MOV R46, RZ, RZ, -R46 ;  /* 0x000000ffff2e7224 */ /* 0x000fe400078e0a2e */
[----:B------:R-:W-:Y:S02]  /*2fa0*/  IMAD R71, R2, R42, R71 ;  /* 0x0000002a02477224 */ /* 0x000fe400078e0247 */
[----:B------:R-:W-:Y:S02]  /*2fb0*/  IMAD.MOV R44, RZ, RZ, -R44 ;  /* 0x000000ffff2c7224 */ /* 0x000fe400078e0a2c */
[----:B------:R-:W-:-:S04]  /*2fc0*/  IMAD.HI.U32 R42, R5, R77, RZ ;  /* 0x0000004d052a7227 */ /* 0x000fc800078e00ff */
[C---:B------:R-:W-:Y:S02]  /*2fd0*/  IMAD R75, R2.reuse, R46, R75 ;  /* 0x0000002e024b7224 */ /* 0x040fe400078e024b */
[C---:B------:R-:W-:Y:S02]  /*2fe0*/  IMAD R79, R2.reuse, R44, R79 ;  /* 0x0000002c024f7224 */ /* 0x040fe400078e024f */
[----:B------:R-:W-:Y:S01]  /*2ff0*/  @!P4 IMAD.IADD R65, R65, 0x1, -R2 ;  /* 0x000000014141c824 */ /* 0x000fe200078e0a02 */
[C---:B------:R-:W-:Y:S01]  /*3000*/  ISETP.GT.U32.AND P4, PT, R2.reuse, R71, PT ;  /* 0x000000470200720c */ /* 0x040fe20003f84070 */
[----:B------:R-:W-:Y:S02]  /*3010*/  IMAD.MOV R42, RZ, RZ, -R42 ;  /* 0x000000ffff2a7224 */ /* 0x000fe400078e0a2a */
[--C-:B------:R-:W-:Y:S01]  /*3020*/  @!P0 IMAD.IADD R69, R69, 0x1, -R2.reuse ;  /* 0x0000000145458824 */ /* 0x100fe200078e0a02 */
[C---:B------:R-:W-:Y:S01]  /*3030*/  ISETP.GT.U32.AND P0, PT, R2.reuse, R75, PT ;  /* 0x0000004b0200720c */ /* 0x040fe20003f04070 */
[----:B------:R-:W-:Y:S01]  /*3040*/  @!P5 IMAD.IADD R73, R73, 0x1, -R2 ;  /* 0x000000014949d824 */ /* 0x000fe200078e0a02 */
[C---:B------:R-:W-:Y:S01]  /*3050*/  ISETP.GT.U32.AND P5, PT, R2.reuse, R79, PT ;  /* 0x0000004f0200720c */ /* 0x040fe20003fa4070 */
[----:B------:R-:W-:-:S02]  /*3060*/  IMAD R77, R2, R42, R77 ;  /* 0x0000002a024d7224 */ /* 0x000fc400078e024d */
[----:B------:R-:W-:-:S04]  /*3070*/  IMAD.HI.U32 R42, R5, R83, RZ ;  /* 0x00000053052a7227 */ /* 0x000fc800078e00ff */
[----:B------:R-:W-:Y:S02]  /*3080*/  IMAD.MOV R44, RZ, RZ, -R42 ;  /* 0x000000ffff2c7224 */ /* 0x000fe400078e0a2a */
[--C-:B------:R-:W-:Y:S01]  /*3090*/  @!P4 IMAD.IADD R71, R71, 0x1, -R2.reuse ;  /* 0x000000014747c824 */ /* 0x100fe200078e0a02 */
[----:B------:R-:W-:Y:S01]  /*30a0*/  ISETP.GE.AND P4, PT, R48, RZ, PT ;  /* 0x000000ff3000720c */ /* 0x000fe20003f86270 */
[C---:B------:R-:W-:Y:S02]  /*30b0*/  IMAD R83, R2.reuse, R44, R83 ;  /* 0x0000002c02537224 */ /* 0x040fe400078e0253 */
[--C-:B------:R-:W-:Y:S01]  /*30c0*/  @!P0 IMAD.IADD R75, R75, 0x1, -R2.reuse ;  /* 0x000000014b4b8824 */ /* 0x100fe200078e0a02 */
[C---:B------:R-:W-:Y:S01]  /*30d0*/  ISETP.GT.U32.AND P3, PT, R2.reuse, R71, PT ;  /* 0x000000470200720c */ /* 0x040fe20003f64070 */
[----:B------:R-:W-:Y:S01]  /*30e0*/  @!P5 IMAD.IADD R79, R79, 0x1, -R2 ;  /* 0x000000014f4fd824 */ /* 0x000fe200078e0a02 */
[C---:B------:R-:W-:Y:S01]  /*30f0*/  ISETP.GT.U32.AND P5, PT, R2.reuse, R83, PT ;  /* 0x000000530200720c */ /* 0x040fe20003fa4070 */
[----:B------:R-:W-:Y:S01]  /*3100*/  IMAD.HI.U32 R42, R5, R85, RZ ;  /* 0x00000055052a7227 */ /* 0x000fe200078e00ff */
[----:B------:R-:W-:-:S03]  /*3110*/  ISETP.GT.U32.AND P0, PT, R2, R75, PT ;  /* 0x0000004b0200720c */ /* 0x000fc60003f04070 */
[----:B------:R-:W-:-:S04]  /*3120*/  IMAD.HI.U32 R46, R5, R81, RZ ;  /* 0x00000051052e7227 */ /* 0x000fc800078e00ff */
[----:B------:R-:W-:Y:S02]  /*3130*/  IMAD.MOV R42, RZ, RZ, -R42 ;  /* 0x000000ffff2a7224 */ /* 0x000fe400078e0a2a */
[----:B------:R-:W-:Y:S02]  /*3140*/  IMAD.MOV R46, RZ, RZ, -R46 ;  /* 0x000000ffff2e7224 */ /* 0x000fe400078e0a2e */
[C---:B------:R-:W-:Y:S02]  /*3150*/  IMAD R85, R2.reuse, R42, R85 ;  /* 0x0000002a02557224 */ /* 0x040fe400078e0255 */
[C---:B------:R-:W-:Y:S02]  /*3160*/  IMAD R81, R2.reuse, R46, R81 ;  /* 0x0000002e02517224 */ /* 0x040fe400078e0251 */
[--C-:B------:R-:W-:Y:S01]  /*3170*/  @!P5 IMAD.IADD R83, R83, 0x1, -R2.reuse ;  /* 0x000000015353d824 */ /* 0x100fe200078e0a02 */
[C---:B------:R-:W-:Y:S01]  /*3180*/  ISETP.GT.U32.AND P5, PT, R2.reuse, R85, PT ;  /* 0x000000550200720c */ /* 0x040fe20003fa4070 */
[----:B------:R-:W-:Y:S01]  /*3190*/  @!P3 IMAD.IADD R71, R71, 0x1, -R2 ;  /* 0x000000014747b824 */ /* 0x000fe200078e0a02 */
[----:B------:R-:W-:Y:S01]  /*31a0*/  ISETP.GT.U32.AND P3, PT, R2, R77, PT ;  /* 0x0000004d0200720c */ /* 0x000fe20003f64070 */
[----:B------:R-:W-:-:S04]  /*31b0*/  IMAD.HI.U32 R44, R5, R87, RZ ;  /* 0x00000057052c7227 */ /* 0x000fc800078e00ff */
[----:B------:R-:W-:Y:S01]  /*31c0*/  @!P0 IMAD.IADD R75, R75, 0x1, -R2 ;  /* 0x000000014b4b8824 */ /* 0x000fe200078e0a02 */
[----:B------:R-:W-:Y:S01]  /*31d0*/  ISETP.GT.U32.AND P0, PT, R2, R81, PT ;  /* 0x000000510200720c */ /* 0x000fe20003f04070 */
[----:B------:R-:W-:Y:S02]  /*31e0*/  IMAD.MOV R44, RZ, RZ, -R44 ;  /* 0x000000ffff2c7224 */ /* 0x000fe400078e0a2c */
[----:B------:R-:W-:-:S04]  /*31f0*/  IMAD.HI.U32 R46, R5, R89, RZ ;  /* 0x00000059052e7227 */ /* 0x000fc800078e00ff */
[C---:B------:R-:W-:Y:S02]  /*3200*/  IMAD R87, R2.reuse, R44, R87 ;  /* 0x0000002c02577224 */ /* 0x040fe400078e0257 */
[--C-:B------:R-:W-:Y:S02]  /*3210*/  @!P5 IMAD.IADD R85, R85, 0x1, -R2.reuse ;  /* 0x000000015555d824 */ /* 0x100fe400078e0a02 */
[--C-:B------:R-:W-:Y:S01]  /*3220*/  @!P3 IMAD.IADD R77, R77, 0x1, -R2.reuse ;  /* 0x000000014d4db824 */ /* 0x100fe200078e0a02 */
[----:B------:R-:W-:Y:S01]  /*3230*/  ISETP.GT.U32.AND P5, PT, R2, R87, PT ;  /* 0x000000570200720c */ /* 0x000fe20003fa4070 */
[----:B------:R-:W-:Y:S01]  /*3240*/  @!P0 IMAD.IADD R81, R81, 0x1, -R2 ;  /* 0x0000000151518824 */ /* 0x000fe200078e0a02 */
[----:B------:R-:W-:Y:S01]  /*3250*/  ISETP.GE.AND P3, PT, R52, RZ, PT ;  /* 0x000000ff3400720c */ /* 0x000fe20003f66270 */
[----:B------:R-:W-:Y:S01]  /*3260*/  IMAD.MOV R46, RZ, RZ, -R46 ;  /* 0x000000ffff2e7224 */ /* 0x000fe200078e0a2e */
[----:B------:R-:W-:Y:S01]  /*3270*/  ISETP.GE.AND P0, PT, R54, RZ, PT ;  /* 0x000000ff3600720c */ /* 0x000fe20003f06270 */
[----:B------:R-:W-:Y:S01]  /*3280*/  IMAD.HI.U32 R42, R5, R91, RZ ;  /* 0x0000005b052a7227 */ /* 0x000fe200078e00ff */
[----:B------:R-:W-:-:S02]  /*3290*/  IABS R52, R76 ;  /* 0x0000004c00347213 */ /* 0x000fc40000000000 */
[----:B------:R-:W-:Y:S01]  /*32a0*/  IABS R54, R78 ;  /* 0x0000004e00367213 */ /* 0x000fe20000000000 */
[----:B------:R-:W-:Y:S01]  /*32b0*/  @!P2 IMAD.MOV R65, RZ, RZ, -R65 ;  /* 0x000000ffff41a224 */ /* 0x000fe200078e0a41 */
[C---:B------:R-:W-:Y:S01]  /*32c0*/  ISETP.GT.U32.AND P2, PT, R2.reuse, R77, PT ;  /* 0x0000004d0200720c */ /* 0x040fe20003f44070 */
[----:B------:R-:W-:Y:S01]  /*32d0*/  @!P1 IMAD.MOV R67, RZ, RZ, -R67 ;  /* 0x000000ffff439224 */ /* 0x000fe200078e0a43 */
[----:B------:R-:W-:Y:S01]  /*32e0*/  ISETP.GT.U32.AND P1, PT, R2, R79, PT ;  /* 0x0000004f0200720c */ /* 0x000fe20003f24070 */
[----:B------:R-:W-:-:S04]  /*32f0*/  IMAD.HI.U32 R44, R5, R50, RZ ;  /* 0x00000032052c7227 */ /* 0x000fc800078e00ff */
[----:B------:R-:W-:Y:S02]  /*3300*/  IMAD R89, R2, R46, R89 ;  /* 0x0000002e02597224 */ /* 0x000fe400078e0259 */
[----:B------:R-:W-:Y:S02]  /*3310*/  IMAD.MOV R42, RZ, RZ, -R42 ;  /* 0x000000ffff2a7224 */ /* 0x000fe400078e0a2a */
[----:B------:R-:W-:-:S04]  /*3320*/  IMAD.HI.U32 R46, R5, R52, RZ ;  /* 0x00000034052e7227 */ /* 0x000fc800078e00ff */
[----:B------:R-:W-:-:S04]  /*3330*/  IMAD.HI.U32 R48, R5, R54, RZ ;  /* 0x0000003605307227 */ /* 0x000fc800078e00ff */
[----:B------:R-:W-:Y:S02]  /*3340*/  IMAD.MOV R93, RZ, RZ, -R44 ;  /* 0x000000ffff5d7224 */ /* 0x000fe400078e0a2c */
[----:B------:R-:W-:Y:S02]  /*3350*/  IMAD R91, R2, R42, R91 ;  /* 0x0000002a025b7224 */ /* 0x000fe400078e025b */
[----:B------:R-:W-:Y:S02]  /*3360*/  IMAD.MOV R95, RZ, RZ, -R46 ;  /* 0x000000ffff5f7224 */ /* 0x000fe400078e0a2e */
[----:B------:R-:W-:-:S04]  /*3370*/  IMAD.HI.U32 R42, R5, R56, RZ ;  /* 0x00000038052a7227 */ /* 0x000fc800078e00ff */
[----:B------:R-:W-:Y:S01]  /*3380*/  @!P5 IMAD.IADD R87, R87, 0x1, -R2 ;  /* 0x000000015757d824 */ /* 0x000fe200078e0a02 */
[C---:B------:R-:W-:Y:S01]  /*3390*/  ISETP.GT.U32.AND P5, PT, R2.reuse, R81, PT ;  /* 0x000000510200720c */ /* 0x040fe20003fa4070 */
[----:B------:R-:W-:Y:S02]  /*33a0*/  IMAD.MOV R97, RZ, RZ, -R48 ;  /* 0x000000ffff617224 */ /* 0x000fe400078e0a30 */
[C---:B------:R-:W-:Y:S02]  /*33b0*/  IMAD R5, R2.reuse, R93, R50 ;  /* 0x0000005d02057224 */ /* 0x040fe400078e0232 */
[----:B------:R-:W-:Y:S01]  /*33c0*/  @!P4 IMAD.MOV R71, RZ, RZ, -R71 ;  /* 0x000000ffff47c224 */ /* 0x000fe200078e0a47 */
[C---:B------:R-:W-:Y:S01]  /*33d0*/  ISETP.GT.U32.AND P4, PT, R2.reuse, R83, PT ;  /* 0x000000530200720c */ /* 0x040fe20003f84070 */
[C---:B------:R-:W-:Y:S02]  /*33e0*/  IMAD R93, R2.reuse, R95, R52 ;  /* 0x0000005f025d7224 */ /* 0x040fe400078e0234 */
[----:B------:R-:W-:-:S02]  /*33f0*/  IMAD R95, R2, R97, R54 ;  /* 0x00000061025f7224 */ /* 0x000fc400078e0236 */
[----:B------:R-:W-:Y:S01]  /*3400*/  @!P6 IMAD.MOV R69, RZ, RZ, -R69 ;  /* 0x000000ffff45e224 */ /* 0x000fe200078e0a45 */
[C---:B------:R-:W-:Y:S01]  /*3410*/  ISETP.GT.U32.AND P6, PT, R2.reuse, R87, PT ;  /* 0x000000570200720c */ /* 0x040fe20003fc4070 */
[----:B------:R-:W-:Y:S01]  /*3420*/  @!P3 IMAD.MOV R73, RZ, RZ, -R73 ;  /* 0x000000ffff49b224 */ /* 0x000fe200078e0a49 */
[C---:B------:R-:W-:Y:S01]  /*3430*/  ISETP.GT.U32.AND P3, PT, R2.reuse, R85, PT ;  /* 0x000000550200720c */ /* 0x040fe20003f64070 */
[----:B------:R-:W-:Y:S01]  /*3440*/  @!P0 IMAD.MOV R75, RZ, RZ, -R75 ;  /* 0x000000ffff4b8224 */ /* 0x000fe200078e0a4b */
[C---:B------:R-:W-:Y:S01]  /*3450*/  ISETP.GT.U32.AND P0, PT, R2.reuse, R89, PT ;  /* 0x000000590200720c */ /* 0x040fe20003f04070 */
[--C-:B------:R-:W-:Y:S01]  /*3460*/  @!P2 IMAD.IADD R77, R77, 0x1, -R2.reuse ;  /* 0x000000014d4da824 */ /* 0x100fe200078e0a02 */
[C---:B------:R-:W-:Y:S01]  /*3470*/  ISETP.GT.U32.AND P2, PT, R2.reuse, R91, PT ;  /* 0x0000005b0200720c */ /* 0x040fe20003f44070 */
[----:B------:R-:W-:Y:S01]  /*3480*/  @!P1 IMAD.IADD R79, R79, 0x1, -R2 ;  /* 0x000000014f4f9824 */ /* 0x000fe200078e0a02 */
[----:B------:R-:W-:Y:S01]  /*3490*/  ISETP.GT.U32.AND P1, PT, R2, R5, PT ;  /* 0x000000050200720c */ /* 0x000fe20003f24070 */
[----:B------:R-:W-:Y:S01]  /*34a0*/  IMAD.MOV R97, RZ, RZ, -R42 ;  /* 0x000000ffff617224 */ /* 0x000fe200078e0a2a */
[----:B------:R-:W-:Y:S01]  /*34b0*/  SHF.R.S32.HI R42, RZ, 0x1f, R243 ;  /* 0x0000001fff2a7819 */ /* 0x000fe200000114f3 */
[----:B------:R-:W-:-:S02]  /*34c0*/  @!P5 IMAD.IADD R81, R81, 0x1, -R2 ;  /* 0x000000015151d824 */ /* 0x000fc400078e0a02 */
[----:B------:R-:W-:Y:S01]  /*34d0*/  IMAD R97, R2, R97, R56 ;  /* 0x0000006102617224 */ /* 0x000fe200078e0238 */
[----:B------:R-:W-:Y:S01]  /*34e0*/  LEA.HI R243, R42, R243, RZ, 0x7 ;  /* 0x000000f32af37211 */ /* 0x000fe200078f38ff */
[--C-:B------:R-:W-:Y:S01]  /*34f0*/  @!P4 IMAD.IADD R83, R83, 0x1, -R2.reuse ;  /* 0x000000015353c824 */ /* 0x100fe200078e0a02 */
[C---:B------:R-:W-:Y:S01]  /*3500*/  ISETP.GT.U32.AND P4, PT, R2.reuse, R93, PT ;  /* 0x0000005d0200720c */ /* 0x040fe20003f84070 */
[--C-:B------:R-:W-:Y:S01]  /*3510*/  @!P3 IMAD.IADD R85, R85, 0x1, -R2.reuse ;  /* 0x000000015555b824 */ /* 0x100fe200078e0a02 */
[----:B------:R-:W-:Y:S01]  /*3520*/  ISETP.GT.U32.AND P5, PT, R2, R97, PT ;  /* 0x000000610200720c */ /* 0x000fe20003fa4070 */
[--C-:B------:R-:W-:Y:S01]  /*3530*/  @!P6 IMAD.IADD R87, R87, 0x1, -R2.reuse ;  /* 0x000000015757e824 */ /* 0x100fe200078e0a02 */
[----:B------:R-:W-:Y:S01]  /*3540*/  ISETP.GE.AND P3, PT, R58, RZ, PT ;  /* 0x000000ff3a00720c */ /* 0x000fe20003f66270 */
[--C-:B------:R-:W-:Y:S01]  /*3550*/  @!P0 IMAD.IADD R89, R89, 0x1, -R2.reuse ;  /* 0x0000000159598824 */ /* 0x100fe200078e0a02 */
[----:B------:R-:W-:Y:S01]  /*3560*/  ISETP.GT.U32.AND P6, PT, R2, R95, PT ;  /* 0x0000005f0200720c */ /* 0x000fe20003fc4070 */
[--C-:B------:R-:W-:Y:S01]  /*3570*/  @!P2 IMAD.IADD R91, R91, 0x1, -R2.reuse ;  /* 0x000000015b5ba824 */ /* 0x100fe200078e0a02 */
[----:B------:R-:W-:Y:S01]  /*3580*/  ISETP.GE.AND P0, PT, R60, RZ, PT ;  /* 0x000000ff3c00720c */ /* 0x000fe20003f06270 */
[--C-:B------:R-:W-:Y:S01]  /*3590*/  @!P1 IMAD.IADD R5, R5, 0x1, -R2.reuse ;  /* 0x0000000105059824 */ /* 0x100fe200078e0a02 */
[----:B------:R-:W-:Y:S01]  /*35a0*/  ISETP.GE.AND P2, PT, R62, RZ, PT ;  /* 0x000000ff3e00720c */ /* 0x000fe20003f46270 */
[----:B------:R-:W-:Y:S01]  /*35b0*/  IMAD R251, R251, UR41, RZ ;  /* 0x00000029fbfb7c24 */ /* 0x000fe2000f8e02ff */
[----:B------:R-:W-:Y:S01]  /*35c0*/  ISETP.GE.AND P1, PT, R64, RZ, PT ;  /* 0x000000ff4000720c */ /* 0x000fe20003f26270 */
[--C-:B------:R-:W-:Y:S01]  /*35d0*/  @!P4 IMAD.IADD R93, R93, 0x1, -R2.reuse ;  /* 0x000000015d5dc824 */ /* 0x100fe200078e0a02 */
[----:B------:R-:W-:Y:S01]  /*35e0*/  ISETP.GE.AND P4, PT, R68, RZ, PT ;  /* 0x000000ff4400720c */ /* 0x000fe20003f86270 */
[--C-:B------:R-:W-:Y:S01]  /*35f0*/  @!P5 IMAD.IADD R97, R97, 0x1, -R2.reuse ;  /* 0x000000016161d824 */ /* 0x100fe200078e0a02 */
[----:B------:R-:W-:Y:S01]  /*3600*/  ISETP.GE.AND P5, PT, R66, RZ, PT ;  /* 0x000000ff4200720c */ /* 0x000fe20003fa6270 */
[----:B------:R-:W-:Y:S01]  /*3610*/  @!P3 IMAD.MOV R77, RZ, RZ, -R77 ;  /* 0x000000ffff4db224 */ /* 0x000fe200078e0a4d */
[C---:B------:R-:W-:Y:S01]  /*3620*/  ISETP.GT.U32.AND P3, PT, R2.reuse, R89, PT ;  /* 0x000000590200720c */ /* 0x040fe20003f64070 */
[--C-:B------:R-:W-:Y:S01]  /*3630*/  @!P6 IMAD.IADD R95, R95, 0x1, -R2.reuse ;  /* 0x000000015f5fe824 */ /* 0x100fe200078e0a02 */
[C---:B------:R-:W-:Y:S01]  /*3640*/  ISETP.GT.U32.AND P6, PT, R2.reuse, R93, PT ;  /* 0x0000005d0200720c */ /* 0x040fe20003fc4070 */
[----:B------:R-:W-:Y:S01]  /*3650*/  @!P0 IMAD.MOV R79, RZ, RZ, -R79 ;  /* 0x000000ffff4f8224 */ /* 0x000fe200078e0a4f */
[C---:B------:R-:W-:Y:S01]  /*3660*/  ISETP.GT.U32.AND P0, PT, R2.reuse, R91, PT ;  /* 0x0000005b0200720c */ /* 0x040fe20003f04070 */
[----:B------:R-:W-:Y:S01]  /*3670*/  @!P2 IMAD.MOV R81, RZ, RZ, -R81 ;  /* 0x000000ffff51a224 */ /* 0x000fe200078e0a51 */
[C---:B------:R-:W-:Y:S01]  /*3680*/  ISETP.GT.U32.AND P2, PT, R2.reuse, R5, PT ;  /* 0x000000050200720c */ /* 0x040fe20003f44070 */
[----:B------:R-:W-:Y:S01]  /*3690*/  @!P1 IMAD.MOV R83, RZ, RZ, -R83 ;  /* 0x000000ffff539224 */ /* 0x000fe200078e0a53 */
[C---:B------:R-:W-:Y:S01]  /*36a0*/  ISETP.GT.U32.AND P1, PT, R2.reuse, R97, PT ;  /* 0x000000610200720c */ /* 0x040fe20003f24070 */
[----:B------:R-:W-:Y:S01]  /*36b0*/  @!P4 IMAD.MOV R87, RZ, RZ, -R87 ;  /* 0x000000ffff57c224 */ /* 0x000fe200078e0a57 */
[----:B------:R-:W-:Y:S01]  /*36c0*/  ISETP.GE.AND P4, PT, R3, RZ, PT ;  /* 0x000000ff0300720c */ /* 0x000fe20003f86270 */
[----:B------:R-:W-:Y:S01]  /*36d0*/  @!P5 IMAD.MOV R85, RZ, RZ, -R85 ;  /* 0x000000ffff55d224 */ /* 0x000fe200078e0a55 */
[----:B------:R-:W-:Y:S01]  /*36e0*/  ISETP.GT.U32.AND P5, PT, R2, R95, PT ;  /* 0x0000005f0200720c */ /* 0x000fe20003fa4070 */
[--C-:B------:R-:W-:Y:S01]  /*36f0*/  @!P3 IMAD.IADD R89, R89, 0x1, -R2.reuse ;  /* 0x000000015959b824 */ /* 0x100fe200078e0a02 */
[----:B------:R-:W-:Y:S01]  /*3700*/  ISETP.GE.AND P3, PT, R70, RZ, PT ;  /* 0x000000ff4600720c */ /* 0x000fe20003f66270 */
        /* <DEDUP_REMOVED lines=8> */
[----:B------:R-:W-:Y:S01]  /*3790*/  IMAD R250, R250, UR41, RZ ;  /* 0x00000029fafa7c24 */ /* 0x000fe2000f8e02ff */
[----:B------:R-:W-:Y:S01]  /*37a0*/  LOP3.LUT R3, RZ, R45, RZ, 0x33, !PT ;  /* 0x0000002dff037212 */ /* 0x000fe200078e33ff */
[----:B------:R-:W-:Y:S01]  /*37b0*/  @!P5 IMAD.IADD R95, R95, 0x1, -R2 ;  /* 0x000000015f5fd824 */ /* 0x000fe200078e0a02 */
[----:B------:R-:W-:Y:S01]  /*37c0*/  ISETP.NE.AND P5, PT, R45, RZ, PT ;  /* 0x000000ff2d00720c */ /* 0x000fe20003fa5270 */
[----:B------:R-:W-:Y:S01]  /*37d0*/  IMAD.MOV.U32 R2, RZ, RZ, R5 ;  /* 0x000000ffff027224 */ /* 0x000fe200078e0005 */
[----:B------:R-:W-:Y:S01]  /*37e0*/  LEA.HI R78, R90, 0x2e, RZ, 0x1a ;  /* 0x0000002e5a4e7811 */ /* 0x000fe200078fd0ff */
[----:B------:R-:W-:Y:S01]  /*37f0*/  @!P3 IMAD.MOV R89, RZ, RZ, -R89 ;  /* 0x000000ffff59b224 */ /* 0x000fe200078e0a59 */
[C---:B------:R-:W-:Y:S01]  /*3800*/  SEL R6, R3.reuse, R6, !P5 ;  /* 0x0000000603067207 */ /* 0x040fe20006800000 */
        /* <DEDUP_REMOVED lines=10> */
[----:B------:R-:W-:Y:S01]  /*38b0*/  IMAD R6, R6, UR5, RZ ;  /* 0x0000000506067c24 */ /* 0x000fe2000f8e02ff */
[----:B------:R-:W-:Y:S01]  /*38c0*/  SEL R12, R3, R12, !P5 ;  /* 0x0000000c030c7207 */ /* 0x000fe20006800000 */
[----:B------:R-:W-:Y:S01]  /*38d0*/  IMAD R9, R9, UR5, RZ ;  /* 0x0000000509097c24 */ /* 0x000fe2000f8e02ff */
[----:B------:R-:W-:Y:S01]  /*38e0*/  SEL R13, R3, R13, !P5 ;  /* 0x0000000d030d7207 */ /* 0x000fe20006800000 */
[----:B------:R-:W-:Y:S01]  /*38f0*/  IMAD R7, R7, UR5, RZ ;  /* 0x0000000507077c24 */ /* 0x000fe2000f8e02ff */
[C---:B------:R-:W-:Y:S01]  /*3900*/  SEL R14, R3.reuse, R14, !P5 ;  /* 0x0000000e030e7207 */ /* 0x040fe20006800000 */
[----:B------:R-:W-:Y:S01]  /*3910*/  IMAD R8, R8, UR5, RZ ;  /* 0x0000000508087c24 */ /* 0x000fe2000f8e02ff */
[C---:B------:R-:W-:Y:S01]  /*3920*/  SEL R15, R3.reuse, R15, !P5 ;  /* 0x0000000f030f7207 */ /* 0x040fe20006800000 */
[----:B------:R-:W-:Y:S01]  /*3930*/  IMAD R10, R10, UR5, RZ ;  /* 0x000000050a0a7c24 */ /* 0x000fe2000f8e02ff */
[----:B------:R-:W-:Y:S01]  /*3940*/  SEL R16, R3, R16, !P5 ;  /* 0x0000001003107207 */ /* 0x000fe20006800000 */
        /* <DEDUP_REMOVED lines=107> */
[----:B------:R-:W0:Y:S01]  /*4000*/  LDC.64 R2, c[0x0][0x218] ;  /* 0x00008600ff027b82 */ /* 0x000e220000000a00 */
[----:B------:R-:W-:Y:S01]  /*4010*/  IMAD R89, R89, UR5, RZ ;  /* 0x0000000559597c24 */ /* 0x000fe2000f8e02ff */
[----:B------:R-:W-:Y:S01]  /*4020*/  LEA R76, P0, R77, UR6, 0x1 ;  /* 0x000000064d4c7c11 */ /* 0x000fe2000f8008ff */
[----:B------:R-:W-:Y:S01]  /*4030*/  IMAD R91, R91, UR5, RZ ;  /* 0x000000055b5b7c24 */ /* 0x000fe2000f8e02ff */
[----:B------:R-:W-:Y:S01]  /*4040*/  UIADD3 UR6, UR12, 0x4000, URZ ;  /* 0x000040000c067890 */ /* 0x000fe2000fffe03f */
[----:B------:R-:W-:Y:S01]  /*4050*/  IMAD R42, R42, UR5, RZ ;  /* 0x000000052a2a7c24 */ /* 0x000fe2000f8e02ff */
[----:B------:R-:W-:Y:S01]  /*4060*/  UMOV UR4, URZ ;  /* 0x0000003f00047c82 */ /* 0x000fe20008000000 */
[----:B------:R-:W-:Y:S01]  /*4070*/  IMAD R93, R93, UR5, RZ ;  /* 0x000000055d5d7c24 */ /* 0x000fe2000f8e02ff */
[----:B------:R-:W-:Y:S01]  /*4080*/  USHF.R.U32.HI UR10, URZ, 0x4, UR6 ;  /* 0x000000043f0a7899 */ /* 0x000fe20008011606 */
[----:B------:R-:W-:Y:S01]  /*4090*/  IMAD R95, R95, UR5, RZ ;  /* 0x000000055f5f7c24 */ /* 0x000fe2000f8e02ff */
[----:B------:R-:W-:Y:S01]  /*40a0*/  UIADD3 UR6, UP0, UR8, 0x80, URZ ;  /* 0x0000008008067890 */ /* 0x000fe2000ff1e03f */
[----:B------:R-:W-:Y:S01]  /*40b0*/  IMAD R97, R97, UR5, RZ ;  /* 0x0000000561617c24 */ /* 0x000fe2000f8e02ff */
[----:B------:R-:W-:Y:S01]  /*40c0*/  USGXT.U32 UR10, UR10, 0xe ;  /* 0x0000000e0a0a789a */ /* 0x000fe20008000000 */
[----:B------:R-:W-:Y:S01]  /*40d0*/  IMAD R78, R78, UR41, RZ ;  /* 0x000000294e4e7c24 */ /* 0x000fe2000f8e02ff */
[----:B------:R-:W-:Y:S01]  /*40e0*/  LEA.HI.X.SX32 R77, R77, UR7, 0x1, P0 ;  /* 0x000000074d4d7c11 */ /* 0x000fe200080f0eff */
[----:B------:R-:W-:Y:S01]  /*40f0*/  UIADD3.X UR7, UR4, 0x40000040, URZ, UP0, !UPT ;  /* 0x4000004004077890 */ /* 0x000fe200087fe43f */
[----:B------:R-:W-:Y:S01]  /*4100*/  CS2R R44, SRZ ;  /* 0x00000000002c7805 */ /* 0x000fe2000001ff00 */
[----:B------:R-:W-:Y:S01]  /*4110*/  UMOV UR5, URZ ;  /* 0x0000003f00057c82 */ /* 0x000fe20008000000 */
[----:B------:R-:W-:Y:S01]  /*4120*/  UMOV UR4, UR6 ;  /* 0x0000000600047c82 */ /* 0x000fe20008000000 */
[----:B------:R-:W-:Y:S01]  /*4130*/  SHF.R.S32.HI R243, RZ, 0x7, R243 ;  /* 0x00000007fff37819 */ /* 0x000fe200000114f3 */
[----:B------:R-:W-:-:S02]  /*4140*/  IMAD R249, R249, UR41, RZ ;  /* 0x00000029f9f97c24 */ /* 0x000fc4000f8e02ff */
[----:B------:R-:W-:Y:S01]  /*4150*/  IMAD R248, R248, UR41, RZ ;  /* 0x00000029f8f87c24 */ /* 0x000fe2000f8e02ff */
[-C--:B0-----:R-:W-:Y:S01]  /*4160*/  LEA R187, P2, R6, R2.reuse, 0x1 ;  /* 0x0000000206bb7211 */ /* 0x081fe200078408ff */
[----:B------:R-:W-:Y:S01]  /*4170*/  IMAD R247, R247, UR41, RZ ;  /* 0x00000029f7f77c24 */ /* 0x000fe2000f8e02ff */
[-C--:B------:R-:W-:Y:S01]  /*4180*/  LEA R188, P3, R9, R2.reuse, 0x1 ;  /* 0x0000000209bc7211 */ /* 0x080fe200078608ff */
[----:B------:R-:W-:Y:S01]  /*4190*/  IMAD R246, R246, UR41, RZ ;  /* 0x00000029f6f67c24 */ /* 0x000fe2000f8e02ff */
[-C--:B------:R-:W-:Y:S01]  /*41a0*/  LEA R166, P4, R7, R2.reuse, 0x1 ;  /* 0x0000000207a67211 */ /* 0x080fe200078808ff */
[----:B------:R-:W-:Y:S01]  /*41b0*/  IMAD R245, R245, UR41, RZ ;  /* 0x00000029f5f57c24 */ /* 0x000fe2000f8e02ff */
[-C--:B------:R-:W-:Y:S01]  /*41c0*/  LEA R189, P5, R8, R2.reuse, 0x1 ;  /* 0x0000000208bd7211 */ /* 0x080fe200078a08ff */
[----:B------:R-:W-:Y:S01]  /*41d0*/  IMAD R244, R244, UR41, RZ ;  /* 0x00000029f4f47c24 */ /* 0x000fe2000f8e02ff */
[----:B------:R-:W-:Y:S02]  /*41e0*/  LEA R190, P6, R10, R2, 0x1 ;  /* 0x000000020abe7211 */ /* 0x000fe400078c08ff */
[----:B------:R-:W-:-:S02]  /*41f0*/  LEA.HI.X.SX32 R162, R6, R3, 0x1, P2 ;  /* 0x0000000306a27211 */ /* 0x000fc400010f0eff */
[-C--:B------:R-:W-:Y:S02]  /*4200*/  LEA.HI.X.SX32 R164, R9, R3.reuse, 0x1, P3 ;  /* 0x0000000309a47211 */ /* 0x080fe400018f0eff */
[-C--:B------:R-:W-:Y:S02]  /*4210*/  LEA.HI.X.SX32 R58, R7, R3.reuse, 0x1, P4 ;  /* 0x00000003073a7211 */ /* 0x080fe400020f0eff */
[----:B------:R-:W-:Y:S02]  /*4220*/  LEA.HI.X.SX32 R59, R8, R3, 0x1, P5 ;  /* 0x00000003083b7211 */ /* 0x000fe400028f0eff */
[-C--:B------:R-:W-:Y:S02]  /*4230*/  LEA R191, P1, R11, R2.reuse, 0x1 ;  /* 0x000000020bbf7211 */ /* 0x080fe400078208ff */
[-C--:B------:R-:W-:Y:S02]  /*4240*/  LEA R192, P2, R12, R2.reuse, 0x1 ;  /* 0x000000020cc07211 */ /* 0x080fe400078408ff */
[----:B------:R-:W-:-:S02]  /*4250*/  LEA R193, P3, R13, R2, 0x1 ;  /* 0x000000020dc17211 */ /* 0x000fc400078608ff */
[-C--:B------:R-:W-:Y:S02]  /*4260*/  LEA R194, P4, R14, R2.reuse, 0x1 ;  /* 0x000000020ec27211 */ /* 0x080fe400078808ff */
[-C--:B------:R-:W-:Y:S02]  /*4270*/  LEA R195, P5, R15, R2.reuse, 0x1 ;  /* 0x000000020fc37211 */ /* 0x080fe400078a08ff */
[-C--:B------:R-:W-:Y:S02]  /*4280*/  LEA.HI.X.SX32 R60, R10, R3.reuse, 0x1, P6 ;  /* 0x000000030a3c7211 */ /* 0x080fe400030f0eff */
[----:B------:R-:W-:Y:S02]  /*4290*/  LEA R196, P6, R16, R2, 0x1 ;  /* 0x0000000210c47211 */ /* 0x000fe400078c08ff */
[-C--:B------:R-:W-:Y:S02]  /*42a0*/  LEA.HI.X.SX32 R61, R11, R3.reuse, 0x1, P1 ;  /* 0x000000030b3d7211 */ /* 0x080fe400008f0eff */
        /* <DEDUP_REMOVED lines=26> */
[----:B------:R-:W-:Y:S02]  /*4450*/  CS2R R24, SRZ ;  /* 0x0000000000187805 */ /* 0x000fe4000001ff00 */
[-C--:B------:R-:W-:Y:S02]  /*4460*/  LEA.HI.X.SX32 R186, R26, R3.reuse, 0x1, P4 ;  /* 0x000000031aba7211 */ /* 0x080fe400020f0eff */
[----:B------:R-:W-:Y:S02]  /*4470*/  LEA.HI.X.SX32 R138, R27, R3, 0x1, P5 ;  /* 0x000000031b8a7211 */ /* 0x000fe400028f0eff */
[----:B------:R-:W-:Y:S02]  /*4480*/  CS2R R26, SRZ ;  /* 0x00000000001a7805 */ /* 0x000fe4000001ff00 */
[----:B------:R-:W-:-:S02]  /*4490*/  LEA R10, P1, R29, R2, 0x1 ;  /* 0x000000021d0a7211 */ /* 0x000fc400078208ff */
[-C--:B------:R-:W-:Y:S02]  /*44a0*/  LEA R11, P2, R30, R2.reuse, 0x1 ;  /* 0x000000021e0b7211 */ /* 0x080fe400078408ff */
[-C--:B------:R-:W-:Y:S02]  /*44b0*/  LEA R12, P3, R31, R2.reuse, 0x1 ;  /* 0x000000021f0c7211 */ /* 0x080fe400078608ff */
[-C--:B------:R-:W-:Y:S02]  /*44c0*/  LEA R13, P4, R32, R2.reuse, 0x1 ;  /* 0x00000002200d7211 */ /* 0x080fe400078808ff */
[-C--:B------:R-:W-:Y:S02]  /*44d0*/  LEA R14, P5, R33, R2.reuse, 0x1 ;  /* 0x00000002210e7211 */ /* 0x080fe400078a08ff */
[----:B------:R-:W-:Y:S02]  /*44e0*/  LEA.HI.X.SX32 R136, R28, R3, 0x1, P6 ;  /* 0x000000031c887211 */ /* 0x000fe400030f0eff */
[----:B------:R-:W-:-:S02]  /*44f0*/  LEA R15, P6, R34, R2, 0x1 ;  /* 0x00000002220f7211 */ /* 0x000fc400078c08ff */
[-C--:B------:R-:W-:Y:S02]  /*4500*/  LEA.HI.X.SX32 R170, R29, R3.reuse, 0x1, P1 ;  /* 0x000000031daa7211 */ /* 0x080fe400008f0eff */
[----:B------:R-:W-:Y:S02]  /*4510*/  CS2R R28, SRZ ;  /* 0x00000000001c7805 */ /* 0x000fe4000001ff00 */
[-C--:B------:R-:W-:Y:S02]  /*4520*/  LEA.HI.X.SX32 R134, R30, R3.reuse, 0x1, P2 ;  /* 0x000000031e867211 */ /* 0x080fe400010f0eff */
[-C--:B------:R-:W-:Y:S02]  /*4530*/  LEA.HI.X.SX32 R171, R31, R3.reuse, 0x1, P3 ;  /* 0x000000031fab7211 */ /* 0x080fe400018f0eff */
[----:B------:R-:W-:Y:S02]  /*4540*/  CS2R R30, SRZ ;  /* 0x00000000001e7805 */ /* 0x000fe4000001ff00 */
[----:B------:R-:W-:-:S02]  /*4550*/  LEA.HI.X.SX32 R132, R32, R3, 0x1, P4 ;  /* 0x0000000320847211 */ /* 0x000fc400020f0eff */
[----:B------:R-:W-:Y:S02]  /*4560*/  LEA.HI.X.SX32 R172, R33, R3, 0x1, P5 ;  /* 0x0000000321ac7211 */ /* 0x000fe400028f0eff */
[----:B------:R-:W-:Y:S02]  /*4570*/  CS2R R32, SRZ ;  /* 0x0000000000207805 */ /* 0x000fe4000001ff00 */
[-C--:B------:R-:W-:Y:S02]  /*4580*/  LEA R16, P1, R35, R2.reuse, 0x1 ;  /* 0x0000000223107211 */ /* 0x080fe400078208ff */
[-C--:B------:R-:W-:Y:S02]  /*4590*/  LEA R5, P2, R36, R2.reuse, 0x1 ;  /* 0x0000000224057211 */ /* 0x080fe400078408ff */
[-C--:B------:R-:W-:Y:S02]  /*45a0*/  LEA R57, P3, R37, R2.reuse, 0x1 ;  /* 0x0000000225397211 */ /* 0x080fe400078608ff */
[----:B------:R-:W-:-:S02]  /*45b0*/  LEA R56, P4, R40, R2, 0x1 ;  /* 0x0000000228387211 */ /* 0x000fc400078808ff */
[-C--:B------:R-:W-:Y:S02]  /*45c0*/  LEA R23, P5, R38, R2.reuse, 0x1 ;  /* 0x0000000226177211 */ /* 0x080fe400078a08ff */
[-C--:B------:R-:W-:Y:S02]  /*45d0*/  LEA.HI.X.SX32 R130, R34, R3.reuse, 0x1, P6 ;  /* 0x0000000322827211 */ /* 0x080fe400030f0eff */
[----:B------:R-:W-:Y:S02]  /*45e0*/  LEA R22, P6, R39, R2, 0x1 ;  /* 0x0000000227167211 */ /* 0x000fe400078c08ff */
[-C--:B------:R-:W-:Y:S02]  /*45f0*/  LEA.HI.X.SX32 R173, R35, R3.reuse, 0x1, P1 ;  /* 0x0000000323ad7211 */ /* 0x080fe400008f0eff */
[----:B------:R-:W-:Y:S02]  /*4600*/  CS2R R34, SRZ ;  /* 0x0000000000227805 */ /* 0x000fe4000001ff00 */
[----:B------:R-:W-:-:S02]  /*4610*/  LEA.HI.X.SX32 R174, R36, R3, 0x1, P2 ;  /* 0x0000000324ae7211 */ /* 0x000fc400010f0eff */
[-C--:B------:R-:W-:Y:S02]  /*4620*/  LEA.HI.X.SX32 R128, R37, R3.reuse, 0x1, P3 ;  /* 0x0000000325807211 */ /* 0x080fe400018f0eff */
[----:B------:R-:W-:Y:S02]  /*4630*/  CS2R R36, SRZ ;  /* 0x0000000000247805 */ /* 0x000fe4000001ff00 */
[-C--:B------:R-:W-:Y:S02]  /*4640*/  LEA.HI.X.SX32 R175, R40, R3.reuse, 0x1, P4 ;  /* 0x0000000328af7211 */ /* 0x080fe400020f0eff */
[----:B------:R-:W-:Y:S02]  /*4650*/  LEA.HI.X.SX32 R126, R38, R3, 0x1, P5 ;  /* 0x00000003267e7211 */ /* 0x000fe400028f0eff */
[-C--:B------:R-:W-:Y:S02]  /*4660*/  LEA R21, P1, R41, R2.reuse, 0x1 ;  /* 0x0000000229157211 */ /* 0x080fe400078208ff */
[----:B------:R-:W-:-:S02]  /*4670*/  LEA R20, P2, R43, R2, 0x1 ;  /* 0x000000022b147211 */ /* 0x000fc400078408ff */
[-C--:B------:R-:W-:Y:S02]  /*4680*/  LEA R19, P3, R47, R2.reuse, 0x1 ;  /* 0x000000022f137211 */ /* 0x080fe400078608ff */
[-C--:B------:R-:W-:Y:S02]  /*4690*/  LEA R4, P4, R49, R2.reuse, 0x1 ;  /* 0x0000000231047211 */ /* 0x080fe400078808ff */
[-C--:B------:R-:W-:Y:S02]  /*46a0*/  LEA R18, P5, R51, R2.reuse, 0x1 ;  /* 0x0000000233127211 */ /* 0x080fe400078a08ff */
[----:B------:R-:W-:Y:S02]  /*46b0*/  LEA.HI.X.SX32 R176, R39, R3, 0x1, P6 ;  /* 0x0000000327b07211 */ /* 0x000fe400030f0eff */
[----:B------:R-:W-:Y:S02]  /*46c0*/  CS2R R38, SRZ ;  /* 0x0000000000267805 */ /* 0x000fe4000001ff00 */
[----:B------:R-:W-:-:S02]  /*46d0*/  LEA R17, P6, R53, R2, 0x1 ;  /* 0x0000000235117211 */ /* 0x000fc400078c08ff */
[-C--:B------:R-:W-:Y:S02]  /*46e0*/  LEA.HI.X.SX32 R177, R41, R3.reuse, 0x1, P1 ;  /* 0x0000000329b17211 */ /* 0x080fe400008f0eff */
[----:B------:R-:W-:Y:S02]  /*46f0*/  CS2R R40, SRZ ;  /* 0x0000000000287805 */ /* 0x000fe4000001ff00 */
[-C--:B------:R-:W-:Y:S02]  /*4700*/  LEA.HI.X.SX32 R178, R43, R3.reuse, 0x1, P2 ;  /* 0x000000032bb27211 */ /* 0x080fe400010f0eff */
[-C--:B------:R-:W-:Y:S02]  /*4710*/  LEA.HI.X.SX32 R179, R47, R3.reuse, 0x1, P3 ;  /* 0x000000032fb37211 */ /* 0x080fe400018f0eff */
[----:B------:R-:W-:Y:S02]  /*4720*/  CS2R R46, SRZ ;  /* 0x00000000002e7805 */ /* 0x000fe4000001ff00 */
[----:B------:R-:W-:-:S02]  /*4730*/  LEA.HI.X.SX32 R183, R49, R3, 0x1, P4 ;  /* 0x0000000331b77211 */ /* 0x000fc400020f0eff */
[----:B------:R-:W-:Y:S02]  /*4740*/  CS2R R48, SRZ ;  /* 0x0000000000307805 */ /* 0x000fe4000001ff00 */
[----:B------:R-:W-:Y:S02]  /*4750*/  LEA.HI.X.SX32 R180, R51, R3, 0x1, P5 ;  /* 0x0000000333b47211 */ /* 0x000fe400028f0eff */
[----:B------:R-:W-:Y:S02]  /*4760*/  CS2R R50, SRZ ;  /* 0x0000000000327805 */ /* 0x000fe4000001ff00 */
[-C--:B------:R-:W-:Y:S02]  /*4770*/  LEA R6, P1, R55, R2.reuse, 0x1 ;  /* 0x0000000237067211 */ /* 0x080fe400078208ff */
[-C--:B------:R-:W-:Y:S02]  /*4780*/  LEA R7, P2, R182, R2.reuse, 0x1 ;  /* 0x00000002b6077211 */ /* 0x080fe400078408ff */
[----:B------:R-:W-:-:S02]  /*4790*/  LEA R8, P3, R184, R2, 0x1 ;  /* 0x00000002b8087211 */ /* 0x000fc400078608ff */
[-C--:B------:R-:W-:Y:S02]  /*47a0*/  LEA R223, P4, R80, R2.reuse, 0x1 ;  /* 0x0000000250df7211 */ /* 0x080fe400078808ff */
[-C--:B------:R-:W-:Y:S02]  /*47b0*/  LEA R224, P5, R82, R2.reuse, 0x1 ;  /* 0x0000000252e07211 */ /* 0x080fe400078a08ff */
[-C--:B------:R-:W-:Y:S02]  /*47c0*/  LEA.HI.X.SX32 R181, R53, R3.reuse, 0x1, P6 ;  /* 0x0000000335b57211 */ /* 0x080fe400030f0eff */
[----:B------:R-:W-:Y:S02]  /*47d0*/  CS2R R52, SRZ ;  /* 0x0000000000347805 */ /* 0x000fe4000001ff00 */
[----:B------:R-:W-:Y:S02]  /*47e0*/  LEA R225, P6, R84, R2, 0x1 ;  /* 0x0000000254e17211 */ /* 0x000fe400078c08ff */
[----:B------:R-:W-:-:S02]  /*47f0*/  LEA.HI.X.SX32 R185, R55, R3, 0x1, P1 ;  /* 0x0000000337b97211 */ /* 0x000fc400008f0eff */
[----:B------:R-:W-:Y:S02]  /*4800*/  CS2R R54, SRZ ;  /* 0x0000000000367805 */ /* 0x000fe4000001ff00 */
[-C--:B------:R-:W-:Y:S02]  /*4810*/  LEA.HI.X.SX32 R182, R182, R3.reuse, 0x1, P2 ;  /* 0x00000003b6b67211 */ /* 0x080fe400010f0eff */
[-C--:B------:R-:W-:Y:S02]  /*4820*/  LEA.HI.X.SX32 R184, R184, R3.reuse, 0x1, P3 ;  /* 0x00000003b8b87211 */ /* 0x080fe400018f0eff */
[-C--:B------:R-:W-:Y:S02]  /*4830*/  LEA.HI.X.SX32 R80, R80, R3.reuse, 0x1, P4 ;  /* 0x0000000350507211 */ /* 0x080fe400020f0eff */
[----:B------:R-:W-:Y:S02]  /*4840*/  LEA.HI.X.SX32 R82, R82, R3, 0x1, P5 ;  /* 0x0000000352527211 */ /* 0x000fe400028f0eff */
        /* <DEDUP_REMOVED lines=28> */
[----:B------:R-:W-:Y:S02]  /*4a10*/  LEA R239, P5, R97, R2, 0x1 ;  /* 0x0000000261ef7211 */ /* 0x000fe400078a08ff */
[----:B------:R-:W-:Y:S02]  /*4a20*/  LEA.HI R2, R90, 0xe, RZ, 0x1a ;  /* 0x0000000e5a027811 */ /* 0x000fe400078fd0ff */
[----:B------:R-:W-:-:S02]  /*4a30*/  LOP3.LUT R85, R0, 0x78, RZ, 0xfc, !PT ;  /* 0x0000007800557812 */ /* 0x000fc400078efcff */
[-C--:B------:R-:W-:Y:S01]  /*4a40*/  LEA.HI.X.SX32 R213, R89, R3.reuse, 0x1, P6 ;  /* 0x0000000359d57211 */ /* 0x080fe200030f0eff */
[----:B------:R-:W-:Y:S01]  /*4a50*/  IMAD R2, R2, UR41, RZ ;  /* 0x0000002902027c24 */ /* 0x000fe2000f8e02ff */
        /* <DEDUP_REMOVED lines=8> */
[----:B------:R-:W-:Y:S01]  /*4ae0*/  LEA.HI.X.SX32 R218, R97, R3, 0x1, P5 ;  /* 0x0000000361da7211 */ /* 0x000fe200028f0eff */
[----:B------:R-:W-:Y:S01]  /*4af0*/  IMAD R2, R124, UR41, RZ ;  /* 0x000000297c027c24 */ /* 0x000fe2000f8e02ff */
[----:B------:R-:W-:Y:S01]  /*4b00*/  LOP3.LUT R89, R0, 0x7c, RZ, 0xfc, !PT ;  /* 0x0000007c00597812 */ /* 0x000fe200078efcff */
[----:B------:R-:W-:Y:S01]  /*4b10*/  IMAD R2, R122, UR41, RZ ;  /* 0x000000297a027c24 */ /* 0x000fe2000f8e02ff */
[----:B------:R-:W-:Y:S01]  /*4b20*/  LEA.HI R3, R90, 0x1e, RZ, 0x1a ;  /* 0x0000001e5a037811 */ /* 0x000fe200078fd0ff */
[----:B------:R-:W-:Y:S01]  /*4b30*/  IMAD R2, R120, UR41, RZ ;  /* 0x0000002978027c24 */ /* 0x000fe2000f8e02ff */
[----:B------:R-:W-:Y:S01]  /*4b40*/  LOP3.LUT R87, R0, 0x7a, RZ, 0xfc, !PT ;  /* 0x0000007a00577812 */ /* 0x000fe200078efcff */
[----:B------:R-:W-:Y:S01]  /*4b50*/  IMAD R78, R89, UR41, RZ ;  /* 0x00000029594e7c24 */ /* 0x000fe2000f8e02ff */
[C---:B------:R-:W-:Y:S01]  /*4b60*/  LEA.HI R79, R90.reuse, 0x3e, RZ, 0x1a ;  /* 0x0000003e5a4f7811 */ /* 0x040fe200078fd0ff */
[----:B------:R-:W-:Y:S01]  /*4b70*/  IMAD R3, R3, UR41, RZ ;  /* 0x0000002903037c24 */ /* 0x000fe2000f8e02ff */
[----:B------:R-:W-:Y:S01]  /*4b80*/  LEA.HI R81, R90, 0x4e, RZ, 0x1a ;  /* 0x0000004e5a517811 */ /* 0x000fe200078fd0ff */
[----:B------:R-:W-:Y:S01]  /*4b90*/  IMAD R78, R139, UR41, RZ ;  /* 0x000000298b4e7c24 */ /* 0x000fe2000f8e02ff */
[----:B------:R-:W-:Y:S01]  /*4ba0*/  LOP3.LUT R97, R0, 0x12, RZ, 0xfc, !PT ;  /* 0x0000001200617812 */ /* 0x000fe200078efcff */
[----:B------:R-:W-:Y:S01]  /*4bb0*/  IMAD R3, R87, UR41, RZ ;  /* 0x0000002957037c24 */ /* 0x000fe2000f8e02ff */
[----:B------:R-:W-:Y:S01]  /*4bc0*/  LEA.HI R83, R90, 0x5e, RZ, 0x1a ;  /* 0x0000005e5a537811 */ /* 0x000fe200078fd0ff */
[----:B------:R-:W-:Y:S01]  /*4bd0*/  IMAD R78, R133, UR41, RZ ;  /* 0x00000029854e7c24 */ /* 0x000fe2000f8e02ff */
[----:B------:R-:W-:Y:S01]  /*4be0*/  LOP3.LUT R93, R0, 0x8, RZ, 0xfc, !PT ;  /* 0x00000008005d7812 */ /* 0x000fe200078efcff */
[----:B------:R-:W-:Y:S01]  /*4bf0*/  IMAD R3, R140, UR9, RZ ;  /* 0x000000098c037c24 */ /* 0x000fe2000f8e02ff */
[----:B------:R-:W-:Y:S01]  /*4c00*/  UIADD3 UR9, UP0, UR10, 0x2, URZ ;  /* 0x000000020a097890 */ /* 0x000fe2000ff1e03f */
[----:B------:R-:W-:Y:S01]  /*4c10*/  IMAD R78, R127, UR41, RZ ;  /* 0x000000297f4e7c24 */ /* 0x000fe2000f8e02ff */
[C---:B------:R-:W-:Y:S01]  /*4c20*/  LOP3.LUT R95, R0.reuse, 0xc, RZ, 0xfc, !PT ;  /* 0x0000000c005f7812 */ /* 0x040fe200078efcff */
[----:B------:R-:W-:Y:S01]  /*4c30*/  IMAD R78, R123, UR41, RZ ;  /* 0x000000297b4e7c24 */ /* 0x000fe2000f8e02ff */
[----:B------:R-:W-:Y:S01]  /*4c40*/  UIADD3.X UR11, UR5, 0x40000040, URZ, UP0, !UPT ;  /* 0x40000040050b7890 */ /* 0x000fe200087fe43f */
[----:B------:R-:W-:Y:S01]  /*4c50*/  IMAD R79, R79, UR41, RZ ;  /* 0x000000294f4f7c24 */ /* 0x000fe2000f8e02ff */
[C---:B------:R-:W-:Y:S01]  /*4c60*/  LOP3.LUT R90, R0.reuse, 0x2, RZ, 0xfc, !PT ;  /* 0x00000002005a7812 */ /* 0x040fe200078efcff */
[----:B------:R-:W-:Y:S01]  /*4c70*/  IMAD R78, R121, UR41, RZ ;  /* 0x00000029794e7c24 */ /* 0x000fe2000f8e02ff */
[----:B------:R-:W-:Y:S01]  /*4c80*/  LOP3.LUT R91, R0, 0x4, RZ, 0xfc, !PT ;  /* 0x00000004005b7812 */ /* 0x000fe200078efcff */
[----:B------:R-:W-:Y:S01]  /*4c90*/  IMAD R2, R117, UR41, RZ ;  /* 0x0000002975027c24 */ /* 0x000fe2000f8e02ff */
[----:B------:R-:W-:Y:S01]  /*4ca0*/  CS2R R42, SRZ ;  /* 0x00000000002a7805 */ /* 0x000fe2000001ff00 */
[----:B------:R-:W-:Y:S01]  /*4cb0*/  IMAD R79, R137, UR41, RZ ;  /* 0x00000029894f7c24 */ /* 0x000fe2000f8e02ff */
[----:B------:R-:W-:Y:S01]  /*4cc0*/  UMOV UR5, UR7 ;  /* 0x0000000700057c82 */ /* 0x000fe20008000000 */
[----:B------:R-:W-:Y:S01]  /*4cd0*/  IMAD R78, R118, UR41, RZ ;  /* 0x00000029764e7c24 */ /* 0x000fe2000f8e02ff */
[----:B------:R-:W-:Y:S01]  /*4ce0*/  UMOV UR6, UR9 ;  /* 0x0000000900067c82 */ /* 0x000fe20008000000 */
[----:B------:R-:W-:Y:S01]  /*4cf0*/  IMAD R2, R116, UR41, RZ ;  /* 0x0000002974027c24 */ /* 0x000fe2000f8e02ff */
[----:B------:R-:W-:Y:S01]  /*4d00*/  UMOV UR7, UR11 ;  /* 0x0000000b00077c82 */ /* 0x000fe20008000000 */
[----:B------:R-:W-:Y:S01]  /*4d10*/  IMAD R79, R131, UR41, RZ ;  /* 0x00000029834f7c24 */ /* 0x000fe2000f8e02ff */
[----:B------:R-:W-:Y:S01]  /*4d20*/  UIADD3.64 UR16, UR4, 0x80, URZ ;  /* 0x0000008004107897 */ /* 0x000fe2000fffe03f */
        /* <DEDUP_REMOVED lines=9> */
[----:B------:R-:W-:Y:S01]  /*4dc0*/  SHF.R.S32.HI R2, RZ, 0x1f, R3 ;  /* 0x0000001fff027819 */ /* 0x000fe20000011403 */
[----:B------:R-:W-:Y:S01]  /*4dd0*/  IMAD R81, R81, UR41, RZ ;  /* 0x0000002951517c24 */ /* 0x000fe2000f8e02ff */
[----:B------:R-:W-:Y:S01]  /*4de0*/  UIADD3.64 UR36, UR4, 0x300, URZ ;  /* 0x0000030004247897 */ /* 0x000fe2000fffe03f */
[----:B------:R-:W-:Y:S01]  /*4df0*/  IMAD R79, R119, UR41, RZ ;  /* 0x00000029774f7c24 */ /* 0x000fe2000f8e02ff */
[----:B------:R-:W-:Y:S01]  /*4e00*/  SHF.L.U64.HI R2, R3, 0x1, R2 ;  /* 0x0000000103027819 */ /* 0x000fe20000010202 */
        /* <DEDUP_REMOVED lines=12> */
[----:B------:R-:W-:-:S02]  /*4ed0*/  IMAD R78, R105, UR41, RZ ;  /* 0x00000029694e7c24 */ /* 0x000fc4000f8e02ff */
[----:B------:R-:W-:Y:S02]  /*4ee0*/  IMAD R81, R104, UR41, RZ ;  /* 0x0000002968517c24 */ /* 0x000fe4000f8e02ff */
[----:B------:R-:W-:Y:S02]  /*4ef0*/  IMAD R79, R103, UR41, RZ ;  /* 0x00000029674f7c24 */ /* 0x000fe4000f8e02ff */
[----:B------:R-:W-:Y:S02]  /*4f00*/  IMAD R78, R102, UR41, RZ ;  /* 0x00000029664e7c24 */ /* 0x000fe4000f8e02ff */
[----:B------:R-:W-:Y:S02]  /*4f10*/  IMAD R81, R101, UR41, RZ ;  /* 0x0000002965517c24 */ /* 0x000fe4000f8e02ff */
[----:B------:R-:W-:Y:S02]  /*4f20*/  IMAD R79, R100, UR41, RZ ;  /* 0x00000029644f7c24 */ /* 0x000fe4000f8e02ff */
[----:B------:R-:W-:-:S02]  /*4f30*/  IMAD R78, R99, UR41, RZ ;  /* 0x00000029634e7c24 */ /* 0x000fc4000f8e02ff */
[----:B------:R-:W-:Y:S02]  /*4f40*/  IMAD.SHL.U32 R3, R3, 0x2, RZ ;  /* 0x0000000203037824 */ /* 0x000fe400078e00ff */
[----:B------:R-:W-:Y:S02]  /*4f50*/  IMAD R81, R98, UR41, RZ ;  /* 0x0000002962517c24 */ /* 0x000fe4000f8e02ff */
[----:B------:R-:W-:Y:S02]  /*4f60*/  IMAD R79, R97, UR41, RZ ;  /* 0x00000029614f7c24 */ /* 0x000fe4000f8e02ff */
[----:B------:R-:W-:Y:S02]  /*4f70*/  IMAD R78, R96, UR41, RZ ;  /* 0x00000029604e7c24 */ /* 0x000fe4000f8e02ff */
[----:B------:R-:W-:Y:S02]  /*4f80*/  IMAD R81, R95, UR41, RZ ;  /* 0x000000295f517c24 */ /* 0x000fe4000f8e02ff */
[----:B------:R-:W-:-:S02]  /*4f90*/  IMAD R79, R94, UR41, RZ ;  /* 0x000000295e4f7c24 */ /* 0x000fc4000f8e02ff */
[----:B------:R-:W-:Y:S02]  /*4fa0*/  IMAD R78, R93, UR41, RZ ;  /* 0x000000295d4e7c24 */ /* 0x000fe4000f8e02ff */
[----:B------:R-:W-:Y:S02]  /*4fb0*/  IMAD R83, R83, UR41, RZ ;  /* 0x0000002953537c24 */ /* 0x000fe4000f8e02ff */
[----:B------:R-:W-:Y:S02]  /*4fc0*/  IMAD R81, R92, UR41, RZ ;  /* 0x000000295c517c24 */ /* 0x000fe4000f8e02ff */
[----:B------:R-:W-:Y:S02]  /*4fd0*/  IMAD R79, R91, UR41, RZ ;  /* 0x000000295b4f7c24 */ /* 0x000fe4000f8e02ff */
[----:B------:R-:W-:Y:S01]  /*4fe0*/  IMAD R78, R90, UR41, RZ ;  /* 0x000000295a4e7c24 */ /* 0x000fe2000f8e02ff */
[----:B------:R-:W-:-:S06]  /*4ff0*/  ULDC UR41, c[0x0][0x238] ;  /* 0x00008e0000297ab9 */ /* 0x000fcc0000000800 */
.L_x_1:
[C---:B------:R-:W-:Y:S01]  /*5000*/  LOP3.LUT R78, R0.reuse, 0x4, RZ, 0xfc, !PT ;  /* 0x00000004004e7812 */ /* 0x040fe200078efcff */
[----:B------:R-:W-:Y:S01]  /*5010*/  ULDC UR9, c[0x0][0x238] ;  /* 0x00008e0000097ab9 */ /* 0x000fe20000000800 */
[C---:B------:R-:W-:Y:S01]  /*5020*/  LOP3.LUT R92, R0.reuse, 0x4, RZ, 0xfc, !PT ;  /* 0x00000004005c7812 */ /* 0x040fe200078efcff */
[----:B------:R-:W-:Y:S01]  /*5030*/  ULDC UR11, c[0x0][0x238] ;  /* 0x00008e00000b7ab9 */ /* 0x000fe20000000800 */
[----:B------:R-:W-:Y:S01]  /*5040*/  LOP3.LUT R79, R0, 0x2, RZ, 0xfc, !PT ;  /* 0x00000002004f7812 */ /* 0x000fe200078efcff */
[----:B------:R-:W-:Y:S01]  /*5050*/  ULDC UR42, c[0x0][0x238] ;  /* 0x00008e00002a7ab9 */ /* 0x000fe20000000800 */
[----:B------:R-:W-:Y:S01]  /*5060*/  ISETP.GE.AND P4, PT, R78, UR40, PT ;  /* 0x000000284e007c0c */ /* 0x000fe2000bf86270 */
[----:B------:R-:W-:Y:S01]  /*5070*/  IMAD R92, R92, UR9, RZ ;  /* 0x000000095c5c7c24 */ /* 0x000fe2000f8e02ff */
[C---:B------:R-:W-:Y:S01]  /*5080*/  LOP3.LUT R90, R0.reuse, 0x2, RZ, 0xfc, !PT ;  /* 0x00000002005a7812 */ /* 0x040fe200078efcff */
[----:B------:R-:W-:Y:S01]  /*5090*/  IMAD R78, R0, UR42, RZ ;  /* 0x0000002a004e7c24 */ /* 0x000fe2000f8e02ff */
[----:B------:R-:W-:Y:S01]  /*50a0*/  ISETP.GE.AND P3, PT, R79, UR40, PT ;  /* 0x000000284f007c0c */ /* 0x000fe2000bf66270 */
[----:B------:R-:W-:Y:S01]  /*50b0*/  IMAD.WIDE R92, R92, 0x2, R76 ;  /* 0x000000025c5c7825 */ /* 0x000fe200078e024c */
[----:B------:R-:W-:Y:S01]  /*50c0*/  PRMT R87, RZ, 0x7610, R87 ;  /* 0x00007610ff577816 */ /* 0x000fe20000000057 */
[----:B------:R-:W-:Y:S01]  /*50d0*/  ULDC UR43, c[0x0][0x238] ;  /* 0x00008e00002b7ab9 */ /* 0x000fe20000000800 */
[----:B------:R-:W-:Y:S01]  /*50e0*/  ISETP.GE.AND P2, PT, R0, UR40, PT ;  /* 0x0000002800007c0c */ /* 0x000fe2000bf46270 */
[----:B------:R-:W-:Y:S01]  /*50f0*/  IMAD R90, R90, UR11, RZ ;  /* 0x0000000b5a5a7c24 */ /* 0x000fe2000f8e02ff */
[----:B------:R-:W-:Y:S01]  /*5100*/  LOP3.LUT R96, R0, 0x8, RZ, 0xfc, !PT ;  /* 0x0000000800607812 */ /* 0x000fe200078efcff */
[----:B------:R-:W-:Y:S01]  /*5110*/  IMAD.WIDE R78, R78, 0x2, R76 ;  /* 0x000000024e4e7825 */ /* 0x000fe200078e024c */
[----:B------:R-:W-:Y:S01]  /*5120*/  PRMT R101, RZ, 0x7610, R101 ;  /* 0x00007610ff657816 */ /* 0x000fe20000000065 */
[----:B------:R-:W2:Y:S01]  /*5130*/  @!P4 LDG.E.U16 R87, desc[UR14][R92.64] ;  /* 0x0000000e5c57c981 */ /* 0x000ea2000c1e1500 */
[----:B------:R-:W-:Y:S01]  /*5140*/  LOP3.LUT R95, R0, 0xa, RZ, 0xfc, !PT ;  /* 0x0000000a005f7812 */ /* 0x000fe200078efcff */
[----:B------:R-:W-:Y:S01]  /*5150*/  IMAD.WIDE R90, R90, 0x2, R76 ;  /* 0x000000025a5a7825 */ /* 0x000fe200078e024c */
[C---:B------:R-:W-:Y:S01]  /*5160*/  LOP3.LUT R94, R0.reuse, 0xc, RZ, 0xfc, !PT ;  /* 0x0000000c005e7812 */ /* 0x040fe200078efcff */
[----:B------:R-:W-:Y:S01]  /*5170*/  ULDC UR9, c[0x0][0x238] ;  /* 0x00008e0000097ab9 */ /* 0x000fe20000000800 */
[----:B------:R-:W-:Y:S01]  /*5180*/  LOP3.LUT R97, R0, 0x6, RZ, 0xfc, !PT ;  /* 0x0000000600617812 */ /* 0x000fe200078efcff */
[----:B------:R-:W-:Y:S01]  /*5190*/  ULDC UR42, c[0x0][0x238] ;  /* 0x00008e00002a7ab9 */ /* 0x000fe20000000800 */
[----:B------:R-:W-:Y:S01]  /*51a0*/  ISETP.GE.AND P4, PT, R96, UR40, PT ;  /* 0x0000002860007c0c */ /* 0x000fe2000bf86270 */
[----:B------:R0:W3:Y:S01]  /*51b0*/  @!P3 LDG.E.U16 R101, desc[UR14][R90.64] ;  /* 0x0000000e5a65b981 */ /* 0x0000e2000c1e1500 */
[----:B------:R-:W-:Y:S01]  /*51c0*/  ISETP.GE.AND P5, PT, R95, UR40, PT ;  /* 0x000000285f007c0c */ /* 0x000fe2000bfa6270 */
[----:B------:R-:W-:Y:S01]  /*51d0*/  ULDC UR11, c[0x0][0x238] ;  /* 0x00008e00000b7ab9 */ /* 0x000fe20000000800 */
[----:B------:R-:W-:Y:S01]  /*51e0*/  LOP3.LUT R96, R0, 0xc, RZ, 0xfc, !PT ;  /* 0x0000000c00607812 */ /* 0x000fe200078efcff */
[----:B------:R-:W1:Y:S01]  /*51f0*/  S2R R168, SR_TID.X ;  /* 0x0000000000a87919 */ /* 0x000e620000002100 */
[----:B------:R-:W-:-:S02]  /*5200*/  PRMT R122, RZ, 0x7610, R122 ;  /* 0x00007610ff7a7816 */ /* 0x000fc4000000007a */
[----:B------:R-:W-:Y:S02]  /*5210*/  ISETP.GE.AND P6, PT, R94, UR40, PT ;  /* 0x000000285e007c0c */ /* 0x000fe4000bfc6270 */
[C---:B------:R-:W-:Y:S02]  /*5220*/  LOP3.LUT R95, R0.reuse, 0x8, RZ, 0xfc, !PT ;  /* 0x00000008005f7812 */ /* 0x040fe400078efcff */
[----:B------:R-:W-:Y:S01]  /*5230*/  LOP3.LUT R94, R0, 0xa, RZ, 0xfc, !PT ;  /* 0x0000000a005e7812 */ /* 0x000fe200078efcff */
[----:B------:R-:W4:Y:S01]  /*5240*/  S2R R107, SR_TID.X ;  /* 0x00000000006b7919 */ /* 0x000f220000002100 */
[C---:B------:R-:W-:Y:S01]  /*5250*/  ISETP.GE.AND P3, PT, R97.reuse, UR40, PT ;  /* 0x0000002861007c0c */ /* 0x040fe2000bf66270 */
[----:B------:R-:W-:Y:S01]  /*5260*/  IMAD R97, R97, UR43, RZ ;  /* 0x0000002b61617c24 */ /* 0x000fe2000f8e02ff */
[----:B------:R-:W-:Y:S01]  /*5270*/  PRMT R99, RZ, 0x7610, R99 ;  /* 0x00007610ff637816 */ /* 0x000fe20000000063 */
[----:B------:R-:W-:Y:S01]  /*5280*/  IMAD R96, R96, UR9, RZ ;  /* 0x0000000960607c24 */ /* 0x000fe2000f8e02ff */
[----:B------:R5:W2:Y:S01]  /*5290*/  @!P2 LDG.E.U16 R122, desc[UR14][R78.64] ;  /* 0x0000000e4e7aa981 */ /* 0x000aa2000c1e1500 */
[----:B------:R-:W-:Y:S01]  /*52a0*/  IMAD R95, R95, UR42, RZ ;  /* 0x0000002a5f5f7c24 */ /* 0x000fe2000f8e02ff */
[----:B------:R-:W-:Y:S01]  /*52b0*/  PRMT R100, RZ, 0x7610, R100 ;  /* 0x00007610ff647816 */ /* 0x000fe20000000064 */
[----:B------:R-:W-:Y:S01]  /*52c0*/  IMAD R94, R94, UR11, RZ ;  /* 0x0000000b5e5e7c24 */ /* 0x000fe2000f8e02ff */
[----:B------:R-:W-:Y:S01]  /*52d0*/  PRMT R111, RZ, 0x7610, R111 ;  /* 0x00007610ff6f7816 */ /* 0x000fe2000000006f */
[--C-:B0-----:R-:W-:Y:S01]  /*52e0*/  IMAD.WIDE R90, R95, 0x2, R76.reuse ;  /* 0x000000025f5a7825 */ /* 0x101fe200078e024c */
[C---:B------:R-:W-:Y:S01]  /*52f0*/  LOP3.LUT R102, R0.reuse, 0x14, RZ, 0xfc, !PT ;  /* 0x0000001400667812 */ /* 0x040fe200078efcff */
[----:B------:R-:W-:Y:S01]  /*5300*/  ULDC UR11, c[0x0][0x238] ;  /* 0x00008e00000b7ab9 */ /* 0x000fe20000000800 */
[C---:B------:R-:W-:Y:S01]  /*5310*/  LOP3.LUT R103, R0.reuse, 0x12, RZ, 0xfc, !PT ;  /* 0x0000001200677812 */ /* 0x040fe200078efcff */
[----:B------:R-:W-:Y:S01]  /*5320*/  ULDC UR9, c[0x0][0x238] ;  /* 0x00008e0000097ab9 */ /* 0x000fe20000000800 */
[--C-:B-----5:R-:W-:Y:S01]  /*5330*/  IMAD.WIDE R78, R97, 0x2, R76.reuse ;  /* 0x00000002614e7825 */ /* 0x120fe200078e024c */
[----:B------:R-:W-:Y:S01]  /*5340*/  LOP3.LUT R106, R0, 0x10, RZ, 0xfc, !PT ;  /* 0x00000010006a7812 */ /* 0x000fe200078efcff */
[----:B------:R-:W5:Y:S01]  /*5350*/  @!P4 LDG.E.U16 R111, desc[UR14][R90.64] ;  /* 0x0000000e5a6fc981 */ /* 0x000f62000c1e1500 */
[----:B------:R-:W-:Y:S01]  /*5360*/  ULDC UR42, c[0x0][0x238] ;  /* 0x00008e00002a7ab9 */ /* 0x000fe20000000800 */
[----:B------:R-:W-:Y:S01]  /*5370*/  IMAD.WIDE R96, R96, 0x2, R76 ;  /* 0x0000000260607825 */ /* 0x000fe200078e024c */
[----:B------:R-:W-:Y:S01]  /*5380*/  PRMT R105, RZ, 0x7610, R105 ;  /* 0x00007610ff697816 */ /* 0x000fe20000000069 */
[----:B------:R-:W-:-:S02]  /*5390*/  ULDC UR43, c[0x0][0x238] ;  /* 0x00008e00002b7ab9 */ /* 0x000fc40000000800 */
[----:B------:R-:W-:Y:S01]  /*53a0*/  IMAD.WIDE R94, R94, 0x2, R76 ;  /* 0x000000025e5e7825 */ /* 0x000fe200078e024c */
[----:B------:R0:W3:Y:S01]  /*53b0*/  @!P6 LDG.E.U16 R99, desc[UR14][R96.64] ;  /* 0x0000000e6063e981 */ /* 0x0000e2000c1e1500 */
[----:B------:R-:W-:Y:S02]  /*53c0*/  ISETP.GE.AND P6, PT, R102, UR40, PT ;  /* 0x0000002866007c0c */ /* 0x000fe4000bfc6270 */
[----:B------:R-:W-:Y:S01]  /*53d0*/  PRMT R92, RZ, 0x7610, R92 ;  /* 0x00007610ff5c7816 */ /* 0x000fe2000000005c */
[----:B------:R1:W3:Y:S01]  /*53e0*/  @!P5 LDG.E.U16 R100, desc[UR14][R94.64] ;  /* 0x0000000e5e64d981 */ /* 0x0002e2000c1e1500 */
[C---:B------:R-:W-:Y:S01]  /*53f0*/  ISETP.GE.AND P5, PT, R103.reuse, UR40, PT ;  /* 0x0000002867007c0c */ /* 0x040fe2000bfa6270 */
[----:B------:R-:W-:Y:S01]  /*5400*/  IMAD R103, R103, UR11, RZ ;  /* 0x0000000b67677c24 */ /* 0x000fe2000f8e02ff */
[C---:B------:R-:W-:Y:S01]  /*5410*/  ISETP.GE.AND P4, PT, R106.reuse, UR40, PT ;  /* 0x000000286a007c0c */ /* 0x040fe2000bf86270 */
[----:B------:R-:W-:Y:S01]  /*5420*/  IMAD R106, R106, UR42, RZ ;  /* 0x0000002a6a6a7c24 */ /* 0x000fe2000f8e02ff */
[----:B----4-:R-:W-:Y:S01]  /*5430*/  LEA.HI R107, R107, 0xe, RZ, 0x1a ;  /* 0x0000000e6b6b7811 */ /* 0x010fe200078fd0ff */
[----:B------:R-:W-:Y:S01]  /*5440*/  IMAD R102, R102, UR9, RZ ;  /* 0x0000000966667c24 */ /* 0x000fe2000f8e02ff */
[----:B------:R4:W3:Y:S01]  /*5450*/  @!P3 LDG.E.U16 R92, desc[UR14][R78.64] ;  /* 0x0000000e4e5cb981 */ /* 0x0008e2000c1e1500 */
[----:B0-----:R-:W-:Y:S01]  /*5460*/  IMAD.WIDE R96, R103, 0x2, R76 ;  /* 0x0000000267607825 */ /* 0x001fe200078e024c */
[----:B-1----:R-:W-:Y:S01]  /*5470*/  LEA.HI R81, R168, 0xe, RZ, 0x1a ;  /* 0x0000000ea8517811 */ /* 0x002fe200078fd0ff */
[----:B------:R-:W-:Y:S01]  /*5480*/  ULDC UR9, c[0x0][0x238] ;  /* 0x00008e0000097ab9 */ /* 0x000fe20000000800 */
[----:B------:R-:W-:Y:S01]  /*5490*/  PRMT R110, RZ, 0x7610, R110 ;  /* 0x00007610ff6e7816 */ /* 0x000fe2000000006e */
[--C-:B------:R-:W-:Y:S01]  /*54a0*/  IMAD.WIDE R94, R106, 0x2, R76.reuse ;  /* 0x000000026a5e7825 */ /* 0x100fe200078e024c */
[----:B------:R-:W-:Y:S01]  /*54b0*/  LOP3.LUT R106, R0, 0x1c, RZ, 0xfc, !PT ;  /* 0x0000001c006a7812 */ /* 0x000fe200078efcff */
[----:B------:R-:W-:Y:S01]  /*54c0*/  ULDC UR42, c[0x0][0x238] ;  /* 0x00008e00002a7ab9 */ /* 0x000fe20000000800 */
[----:B------:R-:W-:Y:S01]  /*54d0*/  ISETP.GE.AND P0, PT, R81, UR40, PT ;  /* 0x0000002851007c0c */ /* 0x000fe2000bf06270 */
[----:B------:R-:W-:Y:S01]  /*54e0*/  IMAD.WIDE R102, R102, 0x2, R76 ;  /* 0x0000000266667825 */ /* 0x000fe200078e024c */
[----:B----4-:R-:W-:Y:S01]  /*54f0*/  PRMT R79, RZ, 0x7610, R79 ;  /* 0x00007610ff4f7816 */ /* 0x010fe2000000004f */
[----:B------:R0:W4:Y:S01]  /*5500*/  @!P4 LDG.E.U16 R110, desc[UR14][R94.64] ;  /* 0x0000000e5e6ec981 */ /* 0x000122000c1e1500 */
[----:B------:R-:W-:Y:S01]  /*5510*/  LOP3.LUT R112, R0, 0x18, RZ, 0xfc, !PT ;  /* 0x0000001800707812 */ /* 0x000fe200078efcff */
[----:B------:R-:W-:Y:S01]  /*5520*/  ULDC UR11, c[0x0][0x238] ;  /* 0x00008e00000b7ab9 */ /* 0x000fe20000000800 */
[----:B------:R-:W-:Y:S01]  /*5530*/  LEA.HI R83, R168, 0x1e, RZ, 0x1a ;  /* 0x0000001ea8537811 */ /* 0x000fe200078fd0ff */
[----:B------:R-:W3:Y:S01]  /*5540*/  @!P6 LDG.E.U16 R105, desc[UR14][R102.64] ;  /* 0x0000000e6669e981 */ /* 0x000ee2000c1e1500 */
[----:B------:R-:W-:Y:S01]  /*5550*/  ISETP.GE.AND P6, PT, R106, UR40, PT ;  /* 0x000000286a007c0c */ /* 0x000fe2000bfc6270 */
[----:B------:R-:W-:-:S02]  /*5560*/  IMAD R107, R107, UR43, RZ ;  /* 0x0000002b6b6b7c24 */ /* 0x000fc4000f8e02ff */
[----:B------:R1:W3:Y:S01]  /*5570*/  @!P5 LDG.E.U16 R79, desc[UR14][R96.64] ;  /* 0x0000000e604fd981 */ /* 0x0002e2000c1e1500 */
[----:B------:R-:W-:Y:S02]  /*5580*/  LEA.HI R81, R168, 0x2e, RZ, 0x1a ;  /* 0x0000002ea8517811 */ /* 0x000fe400078fd0ff */
[----:B------:R-:W-:Y:S01]  /*5590*/  ISETP.GE.AND P4, PT, R112, UR40, PT ;  /* 0x0000002870007c0c */ /* 0x000fe2000bf86270 */
[----:B------:R-:W1:Y:S01]  /*55a0*/  S2R R106, SR_TID.X ;  /* 0x00000000006a7919 */ /* 0x000e620000002100 */
[----:B------:R-:W-:Y:S01]  /*55b0*/  IMAD.WIDE R90, R107, 0x2, R76 ;  /* 0x000000026b5a7825 */ /* 0x000fe200078e024c */
[----:B------:R-:W-:Y:S01]  /*55c0*/  LOP3.LUT R107, R0, 0x1a, RZ, 0xfc, !PT ;  /* 0x0000001a006b7812 */ /* 0x000fe200078efcff */
[----:B------:R-:W-:Y:S01]  /*55d0*/  ULDC UR43, c[0x0][0x238] ;  /* 0x00008e00002b7ab9 */ /* 0x000fe20000000800 */
[----:B------:R-:W-:Y:S02]  /*55e0*/  ISETP.GE.AND P1, PT, R83, UR40, PT ;  /* 0x0000002853007c0c */ /* 0x000fe4000bf26270 */
[----:B------:R-:W-:-:S02]  /*55f0*/  ISETP.GE.AND P5, PT, R107, UR40, PT ;  /* 0x000000286b007c0c */ /* 0x000fc4000bfa6270 */
[----:B------:R-:W-:-:S05]  /*5600*/  LOP3.LUT R107, R0, 0x16, RZ, 0xfc, !PT ;  /* 0x00000016006b7812 */ /* 0x000fca00078efcff */
[----:B------:R-:W-:Y:S01]  /*5610*/  IMAD R107, R107, UR9, RZ ;  /* 0x000000096b6b7c24 */ /* 0x000fe2000f8e02ff */
[----:B------:R-:W-:Y:S01]  /*5620*/  ISETP.GE.AND P2, PT, R81, UR40, PT ;  /* 0x0000002851007c0c */ /* 0x000fe2000bf46270 */
[----:B------:R-:W-:Y:S02]  /*5630*/  ULDC UR9, c[0x0][0x238] ;  /* 0x00008e0000097ab9 */ /* 0x000fe40000000800 */
[----:B0-----:R-:W-:Y:S01]  /*5640*/  IMAD.WIDE R94, R107, 0x2, R76 ;  /* 0x000000026b5e7825 */ /* 0x001fe200078e024c */
[----:B------:R-:W-:Y:S02]  /*5650*/  LOP3.LUT R107, R0, 0x1a, RZ, 0xfc, !PT ;  /* 0x0000001a006b7812 */ /* 0x000fe400078efcff */
[----:B------:R-:W-:Y:S01]  /*5660*/  PRMT R93, RZ, 0x7610, R93 ;  /* 0x00007610ff5d7816 */ /* 0x000fe2000000005d */
[----:B------:R-:W-:Y:S01]  /*5670*/  IMAD R112, R112, UR43, RZ ;  /* 0x0000002b70707c24 */ /* 0x000fe2000f8e02ff */
[----:B------:R-:W-:Y:S01]  /*5680*/  LEA.HI R78, R168, 0x3e, RZ, 0x1a ;  /* 0x0000003ea84e7811 */ /* 0x000fe200078fd0ff */
[----:B------:R-:W-:Y:S01]  /*5690*/  IMAD R107, R107, UR42, RZ ;  /* 0x0000002a6b6b7c24 */ /* 0x000fe2000f8e02ff */
[----:B------:R-:W-:Y:S01]  /*56a0*/  LOP3.LUT R113, R0, 0x16, RZ, 0xfc, !PT ;  /* 0x0000001600717812 */ /* 0x000fe200078efcff */
[----:B-1----:R-:W-:Y:S01]  /*56b0*/  IMAD.WIDE R96, R112, 0x2, R76 ;  /* 0x0000000270607825 */ /* 0x002fe200078e024c */
[----:B------:R-:W-:Y:S01]  /*56c0*/  PRMT R109, RZ, 0x7610, R109 ;  /* 0x00007610ff6d7816 */ /* 0x000fe2000000006d */
[----:B------:R0:W3:Y:S01]  /*56d0*/  @!P0 LDG.E.U16 R93, desc[UR14][R90.64] ;  /* 0x0000000e5a5d8981 */ /* 0x0000e2000c1e1500 */
[----:B------:R-:W-:Y:S01]  /*56e0*/  LEA.HI R81, R106, 0x1e, RZ, 0x1a ;  /* 0x0000001e6a517811 */ /* 0x000fe200078fd0ff */
[----:B------:R-:W-:Y:S01]  /*56f0*/  IMAD.WIDE R102, R107, 0x2, R76 ;  /* 0x000000026b667825 */ /* 0x000fe200078e024c */
[----:B------:R-:W-:-:S02]  /*5700*/  LOP3.LUT R106, R0, 0x1c, RZ, 0xfc, !PT ;  /* 0x0000001c006a7812 */ /* 0x000fc400078efcff */
[----:B------:R-:W3:Y:S01]  /*5710*/  @!P4 LDG.E.U16 R109, desc[UR14][R96.64] ;  /* 0x0000000e606dc981 */ /* 0x000ee2000c1e1500 */
[----:B------:R-:W-:Y:S01]  /*5720*/  ISETP.GE.AND P3, PT, R78, UR40, PT ;  /* 0x000000284e007c0c */ /* 0x000fe2000bf66270 */
[----:B------:R-:W-:Y:S01]  /*5730*/  IMAD R81, R81, UR9, RZ ;  /* 0x0000000951517c24 */ /* 0x000fe2000f8e02ff */
[----:B------:R-:W-:Y:S01]  /*5740*/  PRMT R83, RZ, 0x7610, R83 ;  /* 0x00007610ff537816 */ /* 0x000fe20000000053 */
[----:B------:R-:W-:Y:S01]  /*5750*/  IMAD R106, R106, UR11, RZ ;  /* 0x0000000b6a6a7c24 */ /* 0x000fe2000f8e02ff */
[----:B------:R-:W-:Y:S01]  /*5760*/  ISETP.GE.AND P0, PT, R113, UR40, PT ;  /* 0x0000002871007c0c */ /* 0x000fe2000bf06270 */
[----:B------:R-:W-:Y:S01]  /*5770*/  IMAD.WIDE R112, R81, 0x2, R76 ;  /* 0x0000000251707825 */ /* 0x000fe200078e024c */
[----:B------:R-:W-:Y:S01]  /*5780*/  PRMT R78, RZ, 0x7610, R78 ;  /* 0x00007610ff4e7816 */ /* 0x000fe2000000004e */
[----:B------:R-:W-:Y:S01]  /*5790*/  ULDC UR11, c[0x0][0x238] ;  /* 0x00008e00000b7ab9 */ /* 0x000fe20000000800 */
[----:B------:R-:W-:Y:S01]  /*57a0*/  PRMT R104, RZ, 0x7610, R104 ;  /* 0x00007610ff687816 */ /* 0x000fe20000000068 */
[----:B------:R-:W-:Y:S01]  /*57b0*/  IMAD.WIDE R106, R106, 0x2, R76 ;  /* 0x000000026a6a7825 */ /* 0x000fe200078e024c */
[C---:B------:R-:W-:Y:S01]  /*57c0*/  LOP3.LUT R115, R0.reuse, 0x22, RZ, 0xfc, !PT ;  /* 0x0000002200737812 */ /* 0x040fe200078efcff */
[----:B------:R-:W3:Y:S01]  /*57d0*/  @!P5 LDG.E.U16 R83, desc[UR14][R102.64] ;  /* 0x0000000e6653d981 */ /* 0x000ee2000c1e1500 */
[C---:B------:R-:W-:Y:S01]  /*57e0*/  LOP3.LUT R114, R0.reuse, 0x24, RZ, 0xfc, !PT ;  /* 0x0000002400727812 */ /* 0x040fe200078efcff */
[----:B------:R-:W-:Y:S01]  /*57f0*/  ULDC UR9, c[0x0][0x238] ;  /* 0x00008e0000097ab9 */ /* 0x000fe20000000800 */
[C---:B------:R-:W-:Y:S01]  /*5800*/  LOP3.LUT R116, R0.reuse, 0x20, RZ, 0xfc, !PT ;  /* 0x0000002000747812 */ /* 0x040fe200078efcff */
[----:B------:R1:W3:Y:S01]  /*5810*/  @!P1 LDG.E.U16 R78, desc[UR14][R112.64] ;  /* 0x0000000e704e9981 */ /* 0x0002e2000c1e1500 */
[----:B------:R-:W-:Y:S01]  /*5820*/  LOP3.LUT R81, R0, 0x26, RZ, 0xfc, !PT ;  /* 0x0000002600517812 */ /* 0x000fe200078efcff */
[----:B------:R-:W-:Y:S01]  /*5830*/  ULDC UR42, c[0x0][0x238] ;  /* 0x00008e00002a7ab9 */ /* 0x000fe20000000800 */
[----:B------:R-:W-:Y:S01]  /*5840*/  ISETP.GE.AND P4, PT, R115, UR40, PT ;  /* 0x0000002873007c0c */ /* 0x000fe2000bf86270 */
[----:B------:R1:W3:Y:S01]  /*5850*/  @!P6 LDG.E.U16 R104, desc[UR14][R106.64] ;  /* 0x0000000e6a68e981 */ /* 0x0002e2000c1e1500 */
[----:B------:R-:W-:Y:S01]  /*5860*/  ISETP.GE.AND P5, PT, R114, UR40, PT ;  /* 0x0000002872007c0c */ /* 0x000fe2000bfa6270 */
[----:B------:R-:W-:Y:S01]  /*5870*/  ULDC UR43, c[0x0][0x238] ;  /* 0x00008e00002b7ab9 */ /* 0x000fe20000000800 */
[----:B------:R-:W-:-:S02]  /*5880*/  LOP3.LUT R115, R0, 0x24, RZ, 0xfc, !PT ;  /* 0x0000002400737812 */ /* 0x000fc400078efcff */
[----:B------:R-:W-:Y:S02]  /*5890*/  ISETP.GE.AND P1, PT, R116, UR40, PT ;  /* 0x0000002874007c0c */ /* 0x000fe4000bf26270 */
[C---:B------:R-:W-:Y:S02]  /*58a0*/  LOP3.LUT R114, R0.reuse, 0x26, RZ, 0xfc, !PT ;  /* 0x0000002600727812 */ /* 0x040fe400078efcff */
[----:B------:R-:W-:Y:S02]  /*58b0*/  ISETP.GE.AND P6, PT, R81, UR40, PT ;  /* 0x0000002851007c0c */ /* 0x000fe4000bfc6270 */
[----:B------:R-:W-:Y:S01]  /*58c0*/  LOP3.LUT R116, R0, 0x22, RZ, 0xfc, !PT ;  /* 0x0000002200747812 */ /* 0x000fe200078efcff */
[----:B------:R-:W-:Y:S01]  /*58d0*/  IMAD R115, R115, UR11, RZ ;  /* 0x0000000b73737c24 */ /* 0x000fe2000f8e02ff */
[----:B0-----:R-:W-:Y:S01]  /*58e0*/  PRMT R90, RZ, 0x7610, R90 ;  /* 0x00007610ff5a7816 */ /* 0x001fe2000000005a */
[----:B------:R-:W-:Y:S01]  /*58f0*/  IMAD R114, R114, UR9, RZ ;  /* 0x0000000972727c24 */ /* 0x000fe2000f8e02ff */
[----:B------:R-:W-:Y:S01]  /*5900*/  LOP3.LUT R117, R0, 0x20, RZ, 0xfc, !PT ;  /* 0x0000002000757812 */ /* 0x000fe200078efcff */
[----:B------:R-:W-:Y:S01]  /*5910*/  IMAD R116, R116, UR42, RZ ;  /* 0x0000002a74747c24 */ /* 0x000fe2000f8e02ff */
[----:B------:R-:W-:Y:S01]  /*5920*/  PRMT R108, RZ, 0x7610, R108 ;  /* 0x00007610ff6c7816 */ /* 0x000fe2000000006c */
[----:B-1----:R-:W-:Y:S01]  /*5930*/  IMAD.WIDE R112, R115, 0x2, R76 ;  /* 0x0000000273707825 */ /* 0x002fe200078e024c */
[----:B------:R-:W-:Y:S01]  /*5940*/  ULDC UR9, c[0x0][0x238] ;  /* 0x00008e0000097ab9 */ /* 0x000fe20000000800 */
[----:B------:R-:W-:Y:S01]  /*5950*/  PRMT R91, RZ, 0x7610, R91 ;  /* 0x00007610ff5b7816 */ /* 0x000fe2000000005b */
[----:B------:R-:W-:Y:S01]  /*5960*/  ULDC UR42, c[0x0][0x238] ;  /* 0x00008e00002a7ab9 */ /* 0x000fe20000000800 */
[----:B------:R-:W-:Y:S01]  /*5970*/  IMAD.WIDE R114, R114, 0x2, R76 ;  /* 0x0000000272727825 */ /* 0x000fe200078e024c */
[----:B------:R-:W-:Y:S01]  /*5980*/  LOP3.LUT R119, R0, 0x28, RZ, 0xfc, !PT ;  /* 0x0000002800777812 */ /* 0x000fe200078efcff */
[----:B------:R-:W-:-:S02]  /*5990*/  ULDC UR11, c[0x0][0x238] ;  /* 0x00008e00000b7ab9 */ /* 0x000fc40000000800 */
[--C-:B------:R-:W-:Y:S01]  /*59a0*/  IMAD.WIDE R106, R116, 0x2, R76.reuse ;  /* 0x00000002746a7825 */ /* 0x100fe200078e024c */
[----:B------:R-:W-:Y:S01]  /*59b0*/  LOP3.LUT R116, R0, 0x30, RZ, 0xfc, !PT ;  /* 0x0000003000747812 */ /* 0x000fe200078efcff */
[----:B------:R-:W3:Y:S02]  /*59c0*/  @!P6 LDG.E.U16 R90, desc[UR14][R114.64] ;  /* 0x0000000e725ae981 */ /* 0x000ee4000c1e1500 */
[----:B------:R-:W-:Y:S01]  /*59d0*/  IMAD R117, R117, UR43, RZ ;  /* 0x0000002b75757c24 */ /* 0x000fe2000f8e02ff */
[----:B------:R-:W-:Y:S01]  /*59e0*/  ISETP.GE.AND P6, PT, R116, UR40, PT ;  /* 0x0000002874007c0c */ /* 0x000fe2000bfc6270 */
[----:B------:R0:W3:Y:S01]  /*59f0*/  @!P0 LDG.E.U16 R91, desc[UR14][R94.64] ;  /* 0x0000000e5e5b8981 */ /* 0x0000e2000c1e1500 */
[----:B------:R-:W-:Y:S01]  /*5a00*/  LOP3.LUT R116, R0, 0x28, RZ, 0xfc, !PT ;  /* 0x0000002800747812 */ /* 0x000fe200078efcff */
[----:B------:R-:W-:Y:S01]  /*5a10*/  IMAD.WIDE R96, R117, 0x2, R76 ;  /* 0x0000000275607825 */ /* 0x000fe200078e024c */
[----:B------:R-:W-:Y:S01]  /*5a20*/  PRMT R103, RZ, 0x7610, R103 ;  /* 0x00007610ff677816 */ /* 0x000fe20000000067 */
[----:B------:R-:W-:-:S02]  /*5a30*/  ULDC UR43, c[0x0][0x238] ;  /* 0x00008e00002b7ab9 */ /* 0x000fc40000000800 */
[----:B------:R-:W-:Y:S01]  /*5a40*/  IMAD R116, R116, UR9, RZ ;  /* 0x0000000974747c24 */ /* 0x000fe2000f8e02ff */
[----:B------:R1:W3:Y:S01]  /*5a50*/  @!P1 LDG.E.U16 R108, desc[UR14][R96.64] ;  /* 0x0000000e606c9981 */ /* 0x0002e2000c1e1500 */
[----:B0-----:R-:W-:-:S03]  /*5a60*/  PRMT R95, RZ, 0x7610, R95 ;  /* 0x00007610ff5f7816 */ /* 0x001fc6000000005f */
[----:B------:R-:W3:Y:S01]  /*5a70*/  @!P5 LDG.E.U16 R103, desc[UR14][R112.64] ;  /* 0x0000000e7067d981 */ /* 0x000ee2000c1e1500 */
[----:B------:R-:W-:Y:S01]  /*5a80*/  LOP3.LUT R118, R0, 0x2a, RZ, 0xfc, !PT ;  /* 0x0000002a00767812 */ /* 0x000fe200078efcff */
[----:B------:R-:W-:Y:S01]  /*5a90*/  ULDC UR9, c[0x0][0x238] ;  /* 0x00008e0000097ab9 */ /* 0x000fe20000000800 */
[----:B-1----:R-:W-:Y:S01]  /*5aa0*/  IMAD.WIDE R96, R116, 0x2, R76 ;  /* 0x0000000274607825 */ /* 0x002fe200078e024c */
[C---:B------:R-:W-:Y:S01]  /*5ab0*/  LOP3.LUT R117, R0.reuse, 0x2c, RZ, 0xfc, !PT ;  /* 0x0000002c00757812 */ /* 0x040fe200078efcff */
[----:B------:R-:W0:Y:S01]  /*5ac0*/  S2R R116, SR_TID.X ;  /* 0x0000000000747919 */ /* 0x000e220000002100 */
[----:B------:R-:W-:Y:S02]  /*5ad0*/  ISETP.GE.AND P1, PT, R119, UR40, PT ;  /* 0x0000002877007c0c */ /* 0x000fe4000bf26270 */
[----:B------:R-:W-:Y:S01]  /*5ae0*/  LOP3.LUT R119, R0, 0x2a, RZ, 0xfc, !PT ;  /* 0x0000002a00777812 */ /* 0x000fe200078efcff */
[----:B------:R1:W3:Y:S01]  /*5af0*/  @!P4 LDG.E.U16 R95, desc[UR14][R106.64] ;  /* 0x0000000e6a5fc981 */ /* 0x0002e2000c1e1500 */
[----:B------:R-:W-:-:S02]  /*5b00*/  ISETP.GE.AND P4, PT, R118, UR40, PT ;  /* 0x0000002876007c0c */ /* 0x000fc4000bf86270 */
[----:B------:R-:W-:Y:S02]  /*5b10*/  ISETP.GE.AND P5, PT, R117, UR40, PT ;  /* 0x0000002875007c0c */ /* 0x000fe4000bfa6270 */
[C---:B------:R-:W-:Y:S01]  /*5b20*/  LOP3.LUT R118, R0.reuse, 0x30, RZ, 0xfc, !PT ;  /* 0x0000003000767812 */ /* 0x040fe200078efcff */
[----:B------:R-:W-:Y:S01]  /*5b30*/  IMAD R119, R119, UR43, RZ ;  /* 0x0000002b77777c24 */ /* 0x000fe2000f8e02ff */
[----:B------:R-:W-:Y:S01]  /*5b40*/  PRMT R94, RZ, 0x7610, R94 ;  /* 0x00007610ff5e7816 */ /* 0x000fe2000000005e */
[----:B------:R-:W-:Y:S01]  /*5b50*/  IMAD R117, R117, UR42, RZ ;  /* 0x0000002a75757c24 */ /* 0x000fe2000f8e02ff */
[----:B------:R-:W-:Y:S02]  /*5b60*/  LOP3.LUT R120, R0, 0x32, RZ, 0xfc, !PT ;  /* 0x0000003200787812 */ /* 0x000fe400078efcff */
[----:B-1----:R-:W-:Y:S01]  /*5b70*/  PRMT R107, RZ, 0x7610, R107 ;  /* 0x00007610ff6b7816 */ /* 0x002fe2000000006b */
[----:B------:R-:W-:Y:S01]  /*5b80*/  IMAD R118, R118, UR9, RZ ;  /* 0x0000000976767c24 */ /* 0x000fe2000f8e02ff */
[----:B------:R-:W-:Y:S01]  /*5b90*/  PRMT R98, RZ, 0x7610, R98 ;  /* 0x00007610ff627816 */ /* 0x000fe20000000062 */
[----:B------:R-:W-:Y:S01]  /*5ba0*/  IMAD.WIDE R112, R119, 0x2, R76 ;  /* 0x0000000277707825 */ /* 0x000fe200078e024c */
[----:B------:R-:W-:Y:S01]  /*5bb0*/  PRMT R106, RZ, 0x7610, R106 ;  /* 0x00007610ff6a7816 */ /* 0x000fe2000000006a */
[----:B------:R-:W-:Y:S01]  /*5bc0*/  ULDC UR43, c[0x0][0x238] ;  /* 0x00008e00002b7ab9 */ /* 0x000fe20000000800 */
[----:B------:R1:W3:Y:S01]  /*5bd0*/  @!P1 LDG.E.U16 R107, desc[UR14][R96.64] ;  /* 0x0000000e606b9981 */ /* 0x0002e2000c1e1500 */
[--C-:B------:R-:W-:Y:S01]  /*5be0*/  IMAD.WIDE R114, R117, 0x2, R76.reuse ;  /* 0x0000000275727825 */ /* 0x100fe200078e024c */
[----:B------:R-:W-:Y:S01]  /*5bf0*/  LOP3.LUT R156, R0, 0x36, RZ, 0xfc, !PT ;  /* 0x00000036009c7812 */ /* 0x000fe200078efcff */
[----:B------:R-:W-:Y:S01]  /*5c00*/  ULDC UR9, c[0x0][0x238] ;  /* 0x00008e0000097ab9 */ /* 0x000fe20000000800 */
[----:B------:R-:W-:Y:S01]  /*5c10*/  ISETP.GE.AND P1, PT, R120, UR40, PT ;  /* 0x0000002878007c0c */ /* 0x000fe2000bf26270 */
[----:B------:R-:W-:Y:S01]  /*5c20*/  IMAD.WIDE R118, R118, 0x2, R76 ;  /* 0x0000000276767825 */ /* 0x000fe200078e024c */
[C---:B------:R-:W-:Y:S01]  /*5c30*/  LOP3.LUT R121, R0.reuse, 0x38, RZ, 0xfc, !PT ;  /* 0x0000003800797812 */ /* 0x040fe200078efcff */
[----:B------:R-:W3:Y:S01]  /*5c40*/  @!P4 LDG.E.U16 R94, desc[UR14][R112.64] ;  /* 0x0000000e705ec981 */ /* 0x000ee2000c1e1500 */
[----:B------:R-:W-:Y:S01]  /*5c50*/  LOP3.LUT R120, R0, 0x3a, RZ, 0xfc, !PT ;  /* 0x0000003a00787812 */ /* 0x000fe200078efcff */
[----:B------:R-:W-:Y:S01]  /*5c60*/  ULDC UR42, c[0x0][0x238] ;  /* 0x00008e00002a7ab9 */ /* 0x000fe20000000800 */
[----:B0-----:R-:W-:Y:S01]  /*5c70*/  LEA.HI R116, R116, 0x2e, RZ, 0x1a ;  /* 0x0000002e74747811 */ /* 0x001fe200078fd0ff */
[----:B------:R-:W3:Y:S01]  /*5c80*/  @!P5 LDG.E.U16 R98, desc[UR14][R114.64] ;  /* 0x0000000e7262d981 */ /* 0x000ee2000c1e1500 */
[----:B------:R-:W-:-:S02]  /*5c90*/  ISETP.GE.AND P4, PT, R156, UR40, PT ;  /* 0x000000289c007c0c */ /* 0x000fc4000bf86270 */
[C---:B------:R-:W-:Y:S01]  /*5ca0*/  ISETP.GE.AND P5, PT, R121.reuse, UR40, PT ;  /* 0x0000002879007c0c */ /* 0x040fe2000bfa6270 */
[----:B------:R0:W3:Y:S01]  /*5cb0*/  @!P6 LDG.E.U16 R106, desc[UR14][R118.64] ;  /* 0x0000000e766ae981 */ /* 0x0000e2000c1e1500 */
[----:B------:R-:W-:Y:S01]  /*5cc0*/  LOP3.LUT R156, R0, 0x34, RZ, 0xfc, !PT ;  /* 0x00000034009c7812 */ /* 0x000fe200078efcff */
[----:B------:R-:W-:Y:S01]  /*5cd0*/  IMAD R116, R116, UR11, RZ ;  /* 0x0000000b74747c24 */ /* 0x000fe2000f8e02ff */
[----:B------:R-:W-:Y:S01]  /*5ce0*/  ISETP.GE.AND P6, PT, R120, UR40, PT ;  /* 0x0000002878007c0c */ /* 0x000fe2000bfc6270 */
[----:B------:R-:W-:Y:S01]  /*5cf0*/  ULDC UR11, c[0x0][0x238] ;  /* 0x00008e00000b7ab9 */ /* 0x000fe20000000800 */
[----:B------:R-:W-:Y:S01]  /*5d00*/  LOP3.LUT R120, R0, 0x32, RZ, 0xfc, !PT ;  /* 0x0000003200787812 */ /* 0x000fe200078efcff */
[----:B------:R-:W-:Y:S01]  /*5d10*/  IMAD R121, R121, UR11, RZ ;  /* 0x0000000b79797c24 */ /* 0x000fe2000f8e02ff */
[----:B-1----:R-:W-:Y:S01]  /*5d20*/  PRMT R96, RZ, 0x7610, R96 ;  /* 0x00007610ff607816 */ /* 0x002fe20000000060 */
[----:B------:R-:W-:Y:S01]  /*5d30*/  IMAD R156, R156, UR43, RZ ;  /* 0x0000002b9c9c7c24 */ /* 0x000fe2000f8e02ff */
[----:B------:R-:W-:Y:S01]  /*5d40*/  PRMT R97, RZ, 0x7610, R97 ;  /* 0x00007610ff617816 */ /* 0x000fe20000000061 */
[----:B------:R-:W-:Y:S01]  /*5d50*/  IMAD R120, R120, UR9, RZ ;  /* 0x0000000978787c24 */ /* 0x000fe2000f8e02ff */
[----:B------:R-:W-:Y:S01]  /*5d60*/  PRMT R89, RZ, 0x7610, R89 ;  /* 0x00007610ff597816 */ /* 0x000fe20000000059 */
[--C-:B0-----:R-:W-:Y:S01]  /*5d70*/  IMAD.WIDE R118, R121, 0x2, R76.reuse ;  /* 0x0000000279767825 */ /* 0x101fe200078e024c */
[----:B------:R-:W-:Y:S01]  /*5d80*/  ULDC UR9, c[0x0][0x238] ;  /* 0x00008e0000097ab9 */ /* 0x000fe20000000800 */
[----:B------:R-:W-:Y:S01]  /*5d90*/  LOP3.LUT R167, R0, 0x34, RZ, 0xfc, !PT ;  /* 0x0000003400a77812 */ /* 0x000fe200078efcff */
[----:B------:R-:W-:Y:S01]  /*5da0*/  ULDC UR11, c[0x0][0x238] ;  /* 0x00008e00000b7ab9 */ /* 0x000fe20000000800 */
[--C-:B------:R-:W-:Y:S01]  /*5db0*/  IMAD.WIDE R114, R156, 0x2, R76.reuse ;  /* 0x000000029c727825 */ /* 0x100fe200078e024c */
[----:B------:R-:W-:Y:S01]  /*5dc0*/  LOP3.LUT R156, R0, 0x44, RZ, 0xfc, !PT ;  /* 0x00000044009c7812 */ /* 0x000fe200078efcff */
[----:B------:R-:W3:Y:S01]  /*5dd0*/  @!P5 LDG.E.U16 R96, desc[UR14][R118.64] ;  /* 0x0000000e7660d981 */ /* 0x000ee2000c1e1500 */
[----:B------:R-:W-:Y:S01]  /*5de0*/  LEA.HI R81, R168, 0x4e, RZ, 0x1a ;  /* 0x0000004ea8517811 */ /* 0x000fe200078fd0ff */
[--C-:B------:R-:W-:Y:S01]  /*5df0*/  IMAD.WIDE R112, R120, 0x2, R76.reuse ;  /* 0x0000000278707825 */ /* 0x100fe200078e024c */
[----:B------:R-:W-:Y:S01]  /*5e00*/  LOP3.LUT R120, R0, 0x3a, RZ, 0xfc, !PT ;  /* 0x0000003a00787812 */ /* 0x000fe200078efcff */
[----:B------:R-:W-:Y:S01]  /*5e10*/  ULDC UR43, c[0x0][0x238] ;  /* 0x00008e00002b7ab9 */ /* 0x000fe20000000800 */
[----:B------:R-:W-:Y:S01]  /*5e20*/  ISETP.GE.AND P5, PT, R156, UR40, PT ;  /* 0x000000289c007c0c */ /* 0x000fe2000bfa6270 */
[----:B------:R-:W-:Y:S01]  /*5e30*/  IMAD.WIDE R116, R116, 0x2, R76 ;  /* 0x0000000274747825 */ /* 0x000fe200078e024c */
[----:B------:R-:W-:Y:S01]  /*5e40*/  LOP3.LUT R156, R0, 0x3c, RZ, 0xfc, !PT ;  /* 0x0000003c009c7812 */ /* 0x000fe200078efcff */
[----:B------:R0:W3:Y:S02]  /*5e50*/  @!P1 LDG.E.U16 R97, desc[UR14][R112.64] ;  /* 0x0000000e70619981 */ /* 0x0000e4000c1e1500 */
[----:B------:R-:W-:Y:S01]  /*5e60*/  IMAD R120, R120, UR9, RZ ;  /* 0x0000000978787c24 */ /* 0x000fe2000f8e02ff */
[----:B------:R-:W-:Y:S01]  /*5e70*/  ULDC UR9, c[0x0][0x238] ;  /* 0x00008e0000097ab9 */ /* 0x000fe20000000800 */
[----:B------:R1:W3:Y:S01]  /*5e80*/  @!P2 LDG.E.U16 R89, desc[UR14][R116.64] ;  /* 0x0000000e7459a981 */ /* 0x0002e2000c1e1500 */
[----:B------:R-:W-:Y:S01]  /*5e90*/  IMAD R156, R156, UR9, RZ ;  /* 0x000000099c9c7c24 */ /* 0x000fe2000f8e02ff */
[----:B------:R-:W-:-:S02]  /*5ea0*/  ISETP.GE.AND P2, PT, R167, UR40, PT ;  /* 0x00000028a7007c0c */ /* 0x000fc4000bf46270 */
[----:B0-----:R-:W-:Y:S02]  /*5eb0*/  LOP3.LUT R113, R0, 0x3c, RZ, 0xfc, !PT ;  /* 0x0000003c00717812 */ /* 0x001fe400078efcff */
[----:B------:R-:W-:Y:S01]  /*5ec0*/  ISETP.GE.AND P0, PT, R81, UR40, PT ;  /* 0x0000002851007c0c */ /* 0x000fe2000bf06270 */
[--C-:B------:R-:W-:Y:S01]  /*5ed0*/  IMAD.WIDE R120, R120, 0x2, R76.reuse ;  /* 0x0000000278787825 */ /* 0x100fe200078e024c */
[----:B------:R-:W-:Y:S01]  /*5ee0*/  ISETP.GE.AND P1, PT, R113, UR40, PT ;  /* 0x0000002871007c0c */ /* 0x000fe2000bf26270 */
[----:B------:R-:W-:Y:S02]  /*5ef0*/  ULDC UR9, c[0x0][0x238] ;  /* 0x00008e0000097ab9 */ /* 0x000fe40000000800 */
[----:B------:R-:W-:Y:S01]  /*5f00*/  IMAD.WIDE R112, R156, 0x2, R76 ;  /* 0x000000029c707825 */ /* 0x000fe200078e024c */
[----:B------:R-:W-:Y:S02]  /*5f10*/  LOP3.LUT R156, R0, 0x44, RZ, 0xfc, !PT ;  /* 0x00000044009c7812 */ /* 0x000fe400078efcff */
[----:B------:R-:W-:-:S02]  /*5f20*/  PRMT R81, RZ, 0x7610, R81 ;  /* 0x00007610ff517816 */ /* 0x000fc40000000051 */
[----:B------:R-:W-:Y:S02]  /*5f30*/  PRMT R102, RZ, 0x7610, R102 ;  /* 0x00007610ff667816 */ /* 0x000fe40000000066 */
[----:B-1----:R-:W-:Y:S01]  /*5f40*/  LOP3.LUT R116, R0, 0x36, RZ, 0xfc, !PT ;  /* 0x0000003600747812 */ /* 0x002fe200078efcff */
[----:B------:R-:W-:Y:S01]  /*5f50*/  IMAD R156, R156, UR9, RZ ;  /* 0x000000099c9c7c24 */ /* 0x000fe2000f8e02ff */
[----:B------:R-:W-:Y:S01]  /*5f60*/  LOP3.LUT R169, R0, 0x40, RZ, 0xfc, !PT ;  /* 0x0000004000a97812 */ /* 0x000fe200078efcff */
[----:B------:R0:W3:Y:S01]  /*5f70*/  @!P6 LDG.E.U16 R81, desc[UR14][R120.64] ;  /* 0x0000000e7851e981 */ /* 0x0000e2000c1e1500 */
[----:B------:R-:W-:Y:S01]  /*5f80*/  PRMT R124, RZ, 0x7610, R124 ;  /* 0x00007610ff7c7816 */ /* 0x000fe2000000007c */
[----:B------:R-:W-:Y:S01]  /*5f90*/  IMAD R116, R116, UR42, RZ ;  /* 0x0000002a74747c24 */ /* 0x000fe2000f8e02ff */
[----:B------:R-:W-:Y:S01]  /*5fa0*/  PRMT R85, RZ, 0x7610, R85 ;  /* 0x00007610ff557816 */ /* 0x000fe20000000055 */
[----:B------:R1:W3:Y:S01]  /*5fb0*/  @!P2 LDG.E.U16 R102, desc[UR14][R114.64] ;  /* 0x0000000e7266a981 */ /* 0x0002e2000c1e1500 */
[C---:B------:R-:W-:Y:S01]  /*5fc0*/  ISETP.GE.AND P2, PT, R169.reuse, UR40, PT ;  /* 0x00000028a9007c0c */ /* 0x040fe2000bf46270 */
[----:B------:R-:W-:Y:S01]  /*5fd0*/  IMAD.WIDE R116, R116, 0x2, R76 ;  /* 0x0000000274747825 */ /* 0x000fe200078e024c */
[----:B------:R-:W-:Y:S01]  /*5fe0*/  ULDC UR42, c[0x0][0x238] ;  /* 0x00008e00002a7ab9 */ /* 0x000fe20000000800 */
[----:B------:R-:W-:Y:S01]  /*5ff0*/  PRMT R125, RZ, 0x7610, R125 ;  /* 0x00007610ff7d7816 */ /* 0x000fe2000000007d */
[----:B------:R-:W-:Y:S01]  /*6000*/  ULDC UR9, c[0x0][0x238] ;  /* 0x00008e0000097ab9 */ /* 0x000fe20000000800 */
[----:B0-----:R-:W-:Y:S01]  /*6010*/  IMAD.WIDE R120, R156, 0x2, R76 ;  /* 0x000000029c787825 */ /* 0x001fe200078e024c */
[C---:B------:R-:W-:Y:S01]  /*6020*/  LOP3.LUT R156, R0.reuse, 0x4c, RZ, 0xfc, !PT ;  /* 0x0000004c009c7812 */ /* 0x040fe200078efcff */
[----:B------:R0:W3:Y:S02]  /*6030*/  @!P4 LDG.E.U16 R85, desc[UR14][R116.64] ;  /* 0x0000000e7455c981 */ /* 0x0000e4000c1e1500 */
[----:B------:R-:W-:Y:S01]  /*6040*/  IMAD R169, R169, UR42, RZ ;  /* 0x0000002aa9a97c24 */ /* 0x000fe2000f8e02ff */
[----:B------:R-:W-:Y:S01]  /*6050*/  PRMT R129, RZ, 0x7610, R129 ;  /* 0x00007610ff817816 */ /* 0x000fe20000000081 */
[----:B-1----:R-:W1:Y:S01]  /*6060*/  S2R R115, SR_TID.X ;  /* 0x0000000000737919 */ /* 0x002e620000002100 */
[----:B------:R-:W-:Y:S01]  /*6070*/  LOP3.LUT R167, R0, 0x42, RZ, 0xfc, !PT ;  /* 0x0000004200a77812 */ /* 0x000fe200078efcff */
[----:B------:R-:W-:Y:S01]  /*6080*/  ULDC UR42, c[0x0][0x238] ;  /* 0x00008e00002a7ab9 */ /* 0x000fe20000000800 */
[----:B------:R-:W3:Y:S01]  /*6090*/  @!P5 LDG.E.U16 R124, desc[UR14][R120.64] ;  /* 0x0000000e787cd981 */ /* 0x000ee2000c1e1500 */
[----:B------:R-:W-:-:S02]  /*60a0*/  ISETP.GE.AND P5, PT, R156, UR40, PT ;  /* 0x000000289c007c0c */ /* 0x000fc4000bfa6270 */
[----:B------:R-:W-:Y:S01]  /*60b0*/  LOP3.LUT R156, R0, 0x46, RZ, 0xfc, !PT ;  /* 0x00000046009c7812 */ /* 0x000fe200078efcff */
[----:B0-----:R-:W-:Y:S01]  /*60c0*/  IMAD.WIDE R116, R169, 0x2, R76 ;  /* 0x00000002a9747825 */ /* 0x001fe200078e024c */
[----:B------:R0:W3:Y:S03]  /*60d0*/  @!P1 LDG.E.U16 R125, desc[UR14][R112.64] ;  /* 0x0000000e707d9981 */ /* 0x0000e6000c1e1500 */
[----:B------:R-:W-:Y:S01]  /*60e0*/  IMAD R156, R156, UR9, RZ ;  /* 0x000000099c9c7c24 */ /* 0x000fe2000f8e02ff */
[----:B------:R-:W3:Y:S01]  /*60f0*/  @!P2 LDG.E.U16 R129, desc[UR14][R116.64] ;  /* 0x0000000e7481a981 */ /* 0x000ee2000c1e1500 */
[----:B------:R-:W-:Y:S02]  /*6100*/  ISETP.GE.AND P4, PT, R167, UR40, PT ;  /* 0x00000028a7007c0c */ /* 0x000fe4000bf86270 */
[----:B0-----:R-:W-:Y:S01]  /*6110*/  LOP3.LUT R113, R0, 0x46, RZ, 0xfc, !PT ;  /* 0x0000004600717812 */ /* 0x001fe200078efcff */
[----:B------:R-:W-:-:S03]  /*6120*/  ULDC UR9, c[0x0][0x238] ;  /* 0x00008e0000097ab9 */ /* 0x000fc60000000800 */
[----:B------:R-:W-:Y:S01]  /*6130*/  ISETP.GE.AND P2, PT, R113, UR40, PT ;  /* 0x0000002871007c0c */ /* 0x000fe2000bf46270 */
[----:B------:R-:W-:Y:S01]  /*6140*/  IMAD.WIDE R112, R156, 0x2, R76 ;  /* 0x000000029c707825 */ /* 0x000fe200078e024c */
[----:B------:R-:W-:-:S04]  /*6150*/  LOP3.LUT R156, R0, 0x50, RZ, 0xfc, !PT ;  /* 0x00000050009c7812 */ /* 0x000fc800078efcff */
[----:B------:R-:W-:Y:S02]  /*6160*/  ISETP.GE.AND P1, PT, R156, UR40, PT ;  /* 0x000000289c007c0c */ /* 0x000fe4000bf26270 */
[----:B------:R-:W0:Y:S01]  /*6170*/  S2R R156, SR_TID.X ;  /* 0x00000000009c7919 */ /* 0x000e220000002100 */
[----:B-1----:R-:W-:Y:S01]  /*6180*/  LEA.HI R115, R115, 0x3e, RZ, 0x1a ;  /* 0x0000003e73737811 */ /* 0x002fe200078fd0ff */
[----:B------:R-:W-:Y:S01]  /*6190*/  IMAD R167, R167, UR11, RZ ;  /* 0x0000000ba7a77c24 */ /* 0x000fe2000f8e02ff */
[----:B------:R-:W-:Y:S01]  /*61a0*/  PRMT R127, RZ, 0x7610, R127 ;  /* 0x00007610ff7f7816 */ /* 0x000fe2000000007f */
[----:B------:R-:W-:Y:S02]  /*61b0*/  ULDC UR11, c[0x0][0x238] ;  /* 0x00008e00000b7ab9 */ /* 0x000fe40000000800 */
[----:B------:R-:W-:Y:S01]  /*61c0*/  IMAD R115, R115, UR43, RZ ;  /* 0x0000002b73737c24 */ /* 0x000fe2000f8e02ff */
[----:B------:R-:W-:Y:S01]  /*61d0*/  PRMT R123, RZ, 0x7610, R123 ;  /* 0x00007610ff7b7816 */ /* 0x000fe2000000007b */
[----:B------:R-:W-:Y:S01]  /*61e0*/  IMAD.WIDE R118, R167, 0x2, R76 ;  /* 0x00000002a7767825 */ /* 0x000fe200078e024c */
[----:B------:R-:W-:-:S03]  /*61f0*/  LOP3.LUT R167, R0, 0x4a, RZ, 0xfc, !PT ;  /* 0x0000004a00a77812 */ /* 0x000fc600078efcff */
[----:B------:R-:W-:Y:S01]  /*6200*/  IMAD.WIDE R114, R115, 0x2, R76 ;  /* 0x0000000273727825 */ /* 0x000fe200078e024c */
[C---:B------:R-:W-:Y:S01]  /*6210*/  LOP3.LUT R169, R0.reuse, 0x48, RZ, 0xfc, !PT ;  /* 0x0000004800a97812 */ /* 0x040fe200078efcff */
[----:B------:R-:W3:Y:S01]  /*6220*/  @!P4 LDG.E.U16 R127, desc[UR14][R118.64] ;  /* 0x0000000e767fc981 */ /* 0x000ee2000c1e1500 */
[----:B------:R-:W-:Y:S02]  /*6230*/  ISETP.GE.AND P4, PT, R167, UR40, PT ;  /* 0x00000028a7007c0c */ /* 0x000fe4000bf86270 */
[C---:B------:R-:W-:Y:S01]  /*6240*/  LOP3.LUT R167, R0.reuse, 0x4c, RZ, 0xfc, !PT ;  /* 0x0000004c00a77812 */ /* 0x040fe200078efcff */
[----:B------:R1:W3:Y:S01]  /*6250*/  @!P3 LDG.E.U16 R123, desc[UR14][R114.64] ;  /* 0x0000000e727bb981 */ /* 0x0002e2000c1e1500 */
[----:B------:R-:W-:Y:S02]  /*6260*/  ISETP.GE.AND P3, PT, R169, UR40, PT ;  /* 0x00000028a9007c0c */ /* 0x000fe4000bf66270 */
[C---:B------:R-:W-:Y:S01]  /*6270*/  LOP3.LUT R169, R0.reuse, 0x4a, RZ, 0xfc, !PT ;  /* 0x0000004a00a97812 */ /* 0x040fe200078efcff */
[----:B------:R-:W-:Y:S01]  /*6280*/  IMAD R167, R167, UR9, RZ ;  /* 0x00000009a7a77c24 */ /* 0x000fe2000f8e02ff */
[----:B------:R-:W-:Y:S01]  /*6290*/  PRMT R120, RZ, 0x7610, R120 ;  /* 0x00007610ff787816 */ /* 0x000fe20000000078 */
[----:B------:R-:W-:Y:S01]  /*62a0*/  ULDC UR9, c[0x0][0x238] ;  /* 0x00008e0000097ab9 */ /* 0x000fe20000000800 */
[----:B-1----:R-:W-:-:S02]  /*62b0*/  LOP3.LUT R115, R0, 0x48, RZ, 0xfc, !PT ;  /* 0x0000004800737812 */ /* 0x002fc400078efcff */
[----:B0-----:R-:W-:-:S03]  /*62c0*/  LEA.HI R156, R156, 0x4e, RZ, 0x1a ;  /* 0x0000004e9c9c7811 */ /* 0x001fc600078fd0ff */
[----:B------:R-:W-:Y:S01]  /*62d0*/  IMAD R115, R115, UR42, RZ ;  /* 0x0000002a73737c24 */ /* 0x000fe2000f8e02ff */
[----:B------:R-:W-:Y:S01]  /*62e0*/  PRMT R133, RZ, 0x7610, R133 ;  /* 0x00007610ff857816 */ /* 0x000fe20000000085 */
[----:B------:R-:W-:Y:S01]  /*62f0*/  IMAD R169, R169, UR11, RZ ;  /* 0x0000000ba9a97c24 */ /* 0x000fe2000f8e02ff */
[----:B------:R-:W-:Y:S01]  /*6300*/  PRMT R131, RZ, 0x7610, R131 ;  /* 0x00007610ff837816 */ /* 0x000fe20000000083 */
[----:B------:R-:W-:Y:S01]  /*6310*/  IMAD R156, R156, UR9, RZ ;  /* 0x000000099c9c7c24 */ /* 0x000fe2000f8e02ff */
[----:B------:R0:W3:Y:S01]  /*6320*/  @!P2 LDG.E.U16 R120, desc[UR14][R112.64] ;  /* 0x0000000e7078a981 */ /* 0x0000e2000c1e1500 */
[----:B------:R-:W-:Y:S01]  /*6330*/  IMAD.WIDE R114, R115, 0x2, R76 ;  /* 0x0000000273727825 */ /* 0x000fe200078e024c */
[----:B------:R-:W-:Y:S01]  /*6340*/  PRMT R121, RZ, 0x7610, R121 ;  /* 0x00007610ff797816 */ /* 0x000fe20000000079 */
[----:B------:R-:W-:Y:S01]  /*6350*/  ULDC UR9, c[0x0][0x238] ;  /* 0x00008e0000097ab9 */ /* 0x000fe20000000800 */
[----:B------:R-:W-:Y:S01]  /*6360*/  ULDC UR11, c[0x0][0x238] ;  /* 0x00008e00000b7ab9 */ /* 0x000fe20000000800 */
[----:B------:R-:W-:Y:S01]  /*6370*/  IMAD.WIDE R116, R169, 0x2, R76 ;  /* 0x00000002a9747825 */ /* 0x000fe200078e024c */
[----:B------:R1:W3:Y:S01]  /*6380*/  @!P3 LDG.E.U16 R133, desc[UR14][R114.64] ;  /* 0x0000000e7285b981 */ /* 0x0002e2000c1e1500 */
[----:B------:R-:W-:-:S02]  /*6390*/  LOP3.LUT R169, R0, 0x52, RZ, 0xfc, !PT ;  /* 0x0000005200a97812 */ /* 0x000fc400078efcff */
[--C-:B0-----:R-:W-:Y:S01]  /*63a0*/  IMAD.WIDE R112, R156, 0x2, R76.reuse ;  /* 0x000000029c707825 */ /* 0x101fe200078e024c */
[C---:B------:R-:W-:Y:S01]  /*63b0*/  LOP3.LUT R156, R0.reuse, 0x56, RZ, 0xfc, !PT ;  /* 0x00000056009c7812 */ /* 0x040fe200078efcff */
[----:B------:R0:W3:Y:S02]  /*63c0*/  @!P4 LDG.E.U16 R131, desc[UR14][R116.64] ;  /* 0x0000000e7483c981 */ /* 0x0000e4000c1e1500 */
[----:B------:R-:W-:Y:S01]  /*63d0*/  IMAD.WIDE R118, R167, 0x2, R76 ;  /* 0x00000002a7767825 */ /* 0x000fe200078e024c */
[----:B-1----:R-:W-:Y:S02]  /*63e0*/  LOP3.LUT R115, R0, 0x50, RZ, 0xfc, !PT ;  /* 0x0000005000737812 */ /* 0x002fe400078efcff */
[----:B------:R-:W-:Y:S02]  /*63f0*/  ISETP.GE.AND P4, PT, R156, UR40, PT ;  /* 0x000000289c007c0c */ /* 0x000fe4000bf86270 */
[----:B------:R1:W3:Y:S01]  /*6400*/  @!P5 LDG.E.U16 R121, desc[UR14][R118.64] ;  /* 0x0000000e7679d981 */ /* 0x0002e2000c1e1500 */
[----:B------:R-:W-:-:S02]  /*6410*/  LOP3.LUT R167, R0, 0x54, RZ, 0xfc, !PT ;  /* 0x0000005400a77812 */ /* 0x000fc400078efcff */
[C---:B------:R-:W-:Y:S01]  /*6420*/  LOP3.LUT R156, R0.reuse, 0x52, RZ, 0xfc, !PT ;  /* 0x00000052009c7812 */ /* 0x040fe200078efcff */
[----:B------:R-:W-:Y:S01]  /*6430*/  IMAD R115, R115, UR9, RZ ;  /* 0x0000000973737c24 */ /* 0x000fe2000f8e02ff */
[----:B------:R-:W-:Y:S01]  /*6440*/  ISETP.GE.AND P2, PT, R169, UR40, PT ;  /* 0x00000028a9007c0c */ /* 0x000fe2000bf46270 */
[----:B------:R-:W-:Y:S01]  /*6450*/  ULDC UR9, c[0x0][0x238] ;  /* 0x00008e0000097ab9 */ /* 0x000fe20000000800 */
[----:B0-----:R-:W-:Y:S02]  /*6460*/  LOP3.LUT R117, R0, 0x54, RZ, 0xfc, !PT ;  /* 0x0000005400757812 */ /* 0x001fe400078efcff */
[----:B-1----:R-:W-:Y:S01]  /*6470*/  PRMT R118, RZ, 0x7610, R118 ;  /* 0x00007610ff767816 */ /* 0x002fe20000000076 */
[----:B------:R-:W-:Y:S01]  /*6480*/  IMAD R156, R156, UR9, RZ ;  /* 0x000000099c9c7c24 */ /* 0x000fe2000f8e02ff */
[----:B------:R-:W-:Y:S01]  /*6490*/  ISETP.GE.AND P3, PT, R167, UR40, PT ;  /* 0x00000028a7007c0c */ /* 0x000fe2000bf66270 */
[----:B------:R-:W-:Y:S01]  /*64a0*/  IMAD R117, R117, UR11, RZ ;  /* 0x0000000b75757c24 */ /* 0x000fe2000f8e02ff */
[----:B------:R-:W-:Y:S01]  /*64b0*/  LOP3.LUT R167, R0, 0x58, RZ, 0xfc, !PT ;  /* 0x0000005800a77812 */ /* 0x000fe200078efcff */
[----:B------:R-:W-:Y:S01]  /*64c0*/  ULDC UR11, c[0x0][0x238] ;  /* 0x00008e00000b7ab9 */ /* 0x000fe20000000800 */
[----:B------:R0:W3:Y:S01]  /*64d0*/  @!P0 LDG.E.U16 R118, desc[UR14][R112.64] ;  /* 0x0000000e70768981 */ /* 0x0000e2000c1e1500 */
[----:B------:R-:W-:Y:S01]  /*64e0*/  PRMT R137, RZ, 0x7610, R137 ;  /* 0x00007610ff897816 */ /* 0x000fe20000000089 */
[----:B------:R-:W-:Y:S01]  /*64f0*/  IMAD.WIDE R114, R115, 0x2, R76 ;  /* 0x0000000273727825 */ /* 0x000fe200078e024c */
[----:B------:R-:W-:Y:S01]  /*6500*/  ISETP.GE.AND P0, PT, R167, UR40, PT ;  /* 0x00000028a7007c0c */ /* 0x000fe2000bf06270 */
[----:B------:R-:W-:-:S02]  /*6510*/  ULDC UR9, c[0x0][0x238] ;  /* 0x00008e0000097ab9 */ /* 0x000fc40000000800 */
[----:B------:R-:W-:Y:S01]  /*6520*/  IMAD R167, R167, UR11, RZ ;  /* 0x0000000ba7a77c24 */ /* 0x000fe2000f8e02ff */
[----:B------:R-:W-:Y:S01]  /*6530*/  LOP3.LUT R169, R0, 0x56, RZ, 0xfc, !PT ;  /* 0x0000005600a97812 */ /* 0x000fe200078efcff */
[----:B------:R-:W-:Y:S01]  /*6540*/  ULDC UR11, c[0x0][0x238] ;  /* 0x00008e00000b7ab9 */ /* 0x000fe20000000800 */
[----:B0-----:R-:W-:-:S05]  /*6550*/  IMAD.WIDE R112, R156, 0x2, R76 ;  /* 0x000000029c707825 */ /* 0x001fca00078e024c */
[----:B------:R0:W3:Y:S01]  /*6560*/  @!P2 LDG.E.U16 R137, desc[UR14][R112.64] ;  /* 0x0000000e7089a981 */ /* 0x0000e2000c1e1500 */
[----:B------:R-:W-:Y:S01]  /*6570*/  PRMT R141, RZ, 0x7610, R141 ;  /* 0x00007610ff8d7816 */ /* 0x000fe2000000008d */
[----:B------:R-:W-:Y:S01]  /*6580*/  IMAD R169, R169, UR9, RZ ;  /* 0x00000009a9a97c24 */ /* 0x000fe2000f8e02ff */
[----:B------:R-:W-:Y:S01]  /*6590*/  LOP3.LUT R156, R0, 0x5a, RZ, 0xfc, !PT ;  /* 0x0000005a009c7812 */ /* 0x000fe200078efcff */
[----:B------:R-:W-:Y:S01]  /*65a0*/  ULDC UR9, c[0x0][0x238] ;  /* 0x00008e0000097ab9 */ /* 0x000fe20000000800 */
[----:B------:R-:W-:Y:S02]  /*65b0*/  PRMT R119, RZ, 0x7610, R119 ;  /* 0x00007610ff777816 */ /* 0x000fe40000000077 */
[----:B------:R1:W3:Y:S01]  /*65c0*/  @!P1 LDG.E.U16 R141, desc[UR14][R114.64] ;  /* 0x0000000e728d9981 */ /* 0x0002e2000c1e1500 */
[----:B0-----:R-:W-:Y:S02]  /*65d0*/  IMAD.WIDE R112, R167, 0x2, R76 ;  /* 0x00000002a7707825 */ /* 0x001fe400078e024c */
[----:B------:R-:W0:Y:S01]  /*65e0*/  S2R R167, SR_TID.X ;  /* 0x0000000000a77919 */ /* 0x000e220000002100 */
[----:B------:R-:W-:-:S02]  /*65f0*/  ISETP.GE.AND P1, PT, R156, UR40, PT ;  /* 0x000000289c007c0c */ /* 0x000fc4000bf26270 */
[----:B------:R-:W-:Y:S01]  /*6600*/  PRMT R135, RZ, 0x7610, R135 ;  /* 0x00007610ff877816 */ /* 0x000fe20000000087 */
[----:B-1----:R-:W-:-:S04]  /*6610*/  IMAD.WIDE R114, R117, 0x2, R76 ;  /* 0x0000000275727825 */ /* 0x002fc800078e024c */
[----:B------:R-:W-:Y:S01]  /*6620*/  IMAD.WIDE R116, R169, 0x2, R76 ;  /* 0x00000002a9747825 */ /* 0x000fe200078e024c */
[----:B------:R1:W3:Y:S03]  /*6630*/  @!P3 LDG.E.U16 R135, desc[UR14][R114.64] ;  /* 0x0000000e7287b981 */ /* 0x0002e6000c1e1500 */
[----:B------:R-:W-:Y:S01]  /*6640*/  IMAD R156, R156, UR9, RZ ;  /* 0x000000099c9c7c24 */ /* 0x000fe2000f8e02ff */
[----:B------:R2:W3:Y:S01]  /*6650*/  @!P4 LDG.E.U16 R119, desc[UR14][R116.64] ;  /* 0x0000000e7477c981 */ /* 0x0004e2000c1e1500 */
[----:B------:R-:W-:Y:S01]  /*6660*/  PRMT R158, RZ, 0x7610, R158 ;  /* 0x00007610ff9e7816 */ /* 0x000fe2000000009e */
[----:B------:R-:W-:Y:S01]  /*6670*/  ULDC UR9, c[0x0][0x238] ;  /* 0x00008e0000097ab9 */ /* 0x000fe20000000800 */
[----:B-1----:R-:W-:Y:S01]  /*6680*/  IMAD.WIDE R114, R156, 0x2, R76 ;  /* 0x000000029c727825 */ /* 0x002fe200078e024c */
[----:B--2---:R-:W-:-:S03]  /*6690*/  PRMT R116, RZ, 0x7610, R116 ;  /* 0x00007610ff747816 */ /* 0x004fc60000000074 */
[----:B------:R1:W2:Y:S01]  /*66a0*/  @!P0 LDG.E.U16 R158, desc[UR14][R112.64] ;  /* 0x0000000e709e8981 */ /* 0x0002a2000c1e1500 */
[----:B------:R-:W-:Y:S02]  /*66b0*/  LEA.HI R117, R168, 0x7e, RZ, 0x1a ;  /* 0x0000007ea8757811 */ /* 0x000fe400078fd0ff */
[----:B------:R-:W-:Y:S02]  /*66c0*/  LOP3.LUT R156, R0, 0x5c, RZ, 0xfc, !PT ;  /* 0x0000005c009c7812 */ /* 0x000fe400078efcff */
[C---:B------:R-:W-:Y:S01]  /*66d0*/  ISETP.GE.AND P3, PT, R117.reuse, UR40, PT ;  /* 0x0000002875007c0c */ /* 0x040fe2000bf66270 */
[----:B------:R5:W2:Y:S01]  /*66e0*/  @!P1 LDG.E.U16 R116, desc[UR14][R114.64] ;  /* 0x0000000e72749981 */ /* 0x000aa2000c1e1500 */
[----:B------:R-:W-:Y:S01]  /*66f0*/  ISETP.GE.AND P0, PT, R156, UR40, PT ;  /* 0x000000289c007c0c */ /* 0x000fe2000bf06270 */
[----:B-1----:R-:W-:Y:S01]  /*6700*/  IMAD R112, R117, UR41, RZ ;  /* 0x0000002975707c24 */ /* 0x002fe2000f8e02ff */
[----:B------:R-:W-:Y:S02]  /*6710*/  PRMT R117, RZ, 0x7610, R117 ;  /* 0x00007610ff757816 */ /* 0x000fe40000000075 */
[----:B-----5:R-:W-:Y:S01]  /*6720*/  LEA.HI R114, R168, 0x6e, RZ, 0x1a ;  /* 0x0000006ea8727811 */ /* 0x020fe200078fd0ff */
[----:B------:R-:W-:-:S03]  /*6730*/  IMAD.WIDE R112, R112, 0x2, R76 ;  /* 0x0000000270707825 */ /* 0x000fc600078e024c */
[----:B------:R-:W-:Y:S01]  /*6740*/  ISETP.GE.AND P2, PT, R114, UR40, PT ;  /* 0x0000002872007c0c */ /* 0x000fe2000bf46270 */
[----:B------:R-:W-:Y:S01]  /*6750*/  IMAD R156, R156, UR9, RZ ;  /* 0x000000099c9c7c24 */ /* 0x000fe2000f8e02ff */
[----:B------:R-:W-:Y:S01]  /*6760*/  LEA.HI R115, R168, 0x5e, RZ, 0x1a ;  /* 0x0000005ea8737811 */ /* 0x000fe200078fd0ff */
[----:B------:R-:W-:Y:S01]  /*6770*/  IMAD R114, R114, UR41, RZ ;  /* 0x0000002972727c24 */ /* 0x000fe2000f8e02ff */
[----:B0-----:R-:W-:Y:S01]  /*6780*/  LEA.HI R167, R167, 0x5e, RZ, 0x1a ;  /* 0x0000005ea7a77811 */ /* 0x001fe200078fd0ff */
[----:B------:R0:W5:Y:S01]  /*6790*/  @!P3 LDG.E.U16 R117, desc[UR14][R112.64] ;  /* 0x0000000e7075b981 */ /* 0x000162000c1e1500 */
[----:B------:R-:W-:Y:S01]  /*67a0*/  PRMT R139, RZ, 0x7610, R139 ;  /* 0x00007610ff8b7816 */ /* 0x000fe2000000008b */
[----:B------:R-:W-:Y:S01]  /*67b0*/  ULDC UR9, c[0x0][0x238] ;  /* 0x00008e0000097ab9 */ /* 0x000fe20000000800 */
[----:B------:R-:W-:Y:S01]  /*67c0*/  ISETP.GE.AND P1, PT, R115, UR40, PT ;  /* 0x0000002873007c0c */ /* 0x000fe2000bf26270 */
[----:B------:R-:W-:Y:S01]  /*67d0*/  IMAD.WIDE R114, R114, 0x2, R76 ;  /* 0x0000000272727825 */ /* 0x000fe200078e024c */
[----:B------:R-:W-:-:S03]  /*67e0*/  PRMT R140, RZ, 0x7610, R140 ;  /* 0x00007610ff8c7816 */ /* 0x000fc6000000008c */
[----:B------:R-:W-:Y:S01]  /*67f0*/  IMAD R167, R167, UR9, RZ ;  /* 0x00000009a7a77c24 */ /* 0x000fe2000f8e02ff */
[----:B------:R-:W-:Y:S01]  /*6800*/  PRMT R160, RZ, 0x7610, R160 ;  /* 0x00007610ffa07816 */ /* 0x000fe200000000a0 */
[----:B0-----:R-:W-:Y:S01]  /*6810*/  IMAD.WIDE R112, R156, 0x2, R76 ;  /* 0x000000029c707825 */ /* 0x001fe200078e024c */
[----:B------:R-:W-:Y:S01]  /*6820*/  LOP3.LUT R156, R0, 0x60, RZ, 0xfc, !PT ;  /* 0x00000060009c7812 */ /* 0x000fe200078efcff */
[----:B------:R0:W5:Y:S01]  /*6830*/  @!P2 LDG.E.U16 R140, desc[UR14][R114.64] ;  /* 0x0000000e728ca981 */ /* 0x000162000c1e1500 */
[----:B------:R-:W-:-:S03]  /*6840*/  ULDC UR9, c[0x0][0x238] ;  /* 0x00008e0000097ab9 */ /* 0x000fc60000000800 */
[----:B------:R1:W5:Y:S01]  /*6850*/  @!P0 LDG.E.U16 R139, desc[UR14][R112.64] ;  /* 0x0000000e708b8981 */ /* 0x000362000c1e1500 */
[----:B------:R-:W-:Y:S02]  /*6860*/  ISETP.GE.AND P0, PT, R156, UR40, PT ;  /* 0x000000289c007c0c */ /* 0x000fe4000bf06270 */
[C---:B------:R-:W-:Y:S02]  /*6870*/  LOP3.LUT R156, R0.reuse, 0x62, RZ, 0xfc, !PT ;  /* 0x00000062009c7812 */ /* 0x040fe400078efcff */
[----:B0-----:R-:W-:Y:S01]  /*6880*/  PRMT R114, RZ, 0x7610, R114 ;  /* 0x00007610ff727816 */ /* 0x001fe20000000072 */
[----:B-1----:R-:W-:Y:S01]  /*6890*/  IMAD.WIDE R112, R167, 0x2, R76 ;  /* 0x00000002a7707825 */ /* 0x002fe200078e024c */
[----:B------:R-:W-:-:S04]  /*68a0*/  LOP3.LUT R167, R0, 0x60, RZ, 0xfc, !PT ;  /* 0x0000006000a77812 */ /* 0x000fc800078efcff */
[----:B------:R0:W5:Y:S01]  /*68b0*/  @!P1 LDG.E.U16 R114, desc[UR14][R112.64] ;  /* 0x0000000e70729981 */ /* 0x000162000c1e1500 */
[----:B------:R-:W-:Y:S01]  /*68c0*/  IMAD R167, R167, UR11, RZ ;  /* 0x0000000ba7a77c24 */ /* 0x000fe2000f8e02ff */
[C---:B------:R-:W-:Y:S01]  /*68d0*/  ISETP.GE.AND P1, PT, R156.reuse, UR40, PT ;  /* 0x000000289c007c0c */ /* 0x040fe2000bf26270 */
[----:B------:R-:W-:Y:S01]  /*68e0*/  IMAD R156, R156, UR9, RZ ;  /* 0x000000099c9c7c24 */ /* 0x000fe2000f8e02ff */
[----:B------:R-:W-:Y:S01]  /*68f0*/  PRMT R115, RZ, 0x7610, R115 ;  /* 0x00007610ff737816 */ /* 0x000fe20000000073 */
[----:B------:R-:W-:Y:S01]  /*6900*/  ULDC UR9, c[0x0][0x238] ;  /* 0x00008e0000097ab9 */ /* 0x000fe20000000800 */
[----:B0-----:R-:W-:-:S05]  /*6910*/  IMAD.WIDE R112, R167, 0x2, R76 ;  /* 0x00000002a7707825 */ /* 0x001fca00078e024c */
[----:B------:R0:W5:Y:S02]  /*6920*/  @!P0 LDG.E.U16 R160, desc[UR14][R112.64] ;  /* 0x0000000e70a08981 */ /* 0x000164000c1e1500 */
[----:B0-----:R-:W-:-:S05]  /*6930*/  IMAD.WIDE R112, R156, 0x2, R76 ;  /* 0x000000029c707825 */ /* 0x001fca00078e024c */
[----:B------:R0:W5:Y:S02]  /*6940*/  @!P1 LDG.E.U16 R115, desc[UR14][R112.64] ;  /* 0x0000000e70739981 */ /* 0x000164000c1e1500 */
[----:B0-----:R-:W-:-:S04]  /*6950*/  LOP3.LUT R112, R0, 0x64, RZ, 0xfc, !PT ;  /* 0x0000006400707812 */ /* 0x001fc800078efcff */
[----:B------:R-:W-:Y:S02]  /*6960*/  ISETP.GE.AND P0, PT, R112, UR40, PT ;  /* 0x0000002870007c0c */ /* 0x000fe4000bf06270 */
[----:B------:R-:W-:Y:S02]  /*6970*/  LOP3.LUT R112, R0, 0x66, RZ, 0xfc, !PT ;  /* 0x0000006600707812 */ /* 0x000fe400078efcff */
[----:B------:R-:W-:Y:S02]  /*6980*/  PRMT R142, RZ, 0x7610, R142 ;  /* 0x00007610ff8e7816 */ /* 0x000fe4000000008e */
[----:B------:R-:W-:Y:S01]  /*6990*/  ISETP.GE.AND P1, PT, R112, UR40, PT ;  /* 0x0000002870007c0c */ /* 0x000fe2000bf26270 */
[----:B------:R-:W-:Y:S01]  /*69a0*/  IMAD.WIDE R112, R244, 0x2, R76 ;  /* 0x00000002f4707825 */ /* 0x000fe200078e024c */
[----:B------:R-:W-:-:S05]  /*69b0*/  PRMT R143, RZ, 0x7610, R143 ;  /* 0x00007610ff8f7816 */ /* 0x000fca000000008f */
        /* <DEDUP_REMOVED lines=22> */
[----:B------:R0:W5:Y:S01]  /*6b20*/  @!P1 LDG.E.U16 R163, desc[UR14][R112.64] ;  /* 0x0000000e70a39981 */ /* 0x000162000c1e1500 */
[C---:B------:R-:W-:Y:S02]  /*6b30*/  LOP3.LUT R156, R0.reuse, 0x78, RZ, 0xfc, !PT ;  /* 0x00000078009c7812 */ /* 0x040fe400078efcff */
[----:B0-----:R-:W-:-:S04]  /*6b40*/  LOP3.LUT R112, R0, 0x72, RZ, 0xfc, !PT ;  /* 0x0000007200707812 */ /* 0x001fc800078efcff */
[----:B------:R-:W-:Y:S02]  /*6b50*/  ISETP.GE.AND P0, PT, R112, UR40, PT ;  /* 0x0000002870007c0c */ /* 0x000fe4000bf06270 */
[----:B------:R-:W-:Y:S02]  /*6b60*/  LOP3.LUT R112, R0, 0x78, RZ, 0xfc, !PT ;  /* 0x0000007800707812 */ /* 0x000fe400078efcff */
[----:B------:R-:W-:Y:S02]  /*6b70*/  PRMT R146, RZ, 0x7610, R146 ;  /* 0x00007610ff927816 */ /* 0x000fe40000000092 */
[----:B------:R-:W-:Y:S01]  /*6b80*/  ISETP.GE.AND P1, PT, R112, UR40, PT ;  /* 0x0000002870007c0c */ /* 0x000fe2000bf26270 */
[----:B------:R-:W-:Y:S01]  /*6b90*/  IMAD.WIDE R112, R250, 0x2, R76 ;  /* 0x00000002fa707825 */ /* 0x000fe200078e024c */
[----:B------:R-:W-:-:S03]  /*6ba0*/  PRMT R165, RZ, 0x7610, R165 ;  /* 0x00007610ffa57816 */ /* 0x000fc600000000a5 */
[----:B------:R-:W-:Y:S01]  /*6bb0*/  IMAD R156, R156, UR9, RZ ;  /* 0x000000099c9c7c24 */ /* 0x000fe2000f8e02ff */
[----:B------:R-:W-:Y:S01]  /*6bc0*/  PRMT R147, RZ, 0x7610, R147 ;  /* 0x00007610ff937816 */ /* 0x000fe20000000093 */
[----:B------:R0:W5:Y:S01]  /*6bd0*/  @!P0 LDG.E.U16 R146, desc[UR14][R112.64] ;  /* 0x0000000e70928981 */ /* 0x000162000c1e1500 */
[----:B------:R-:W-:Y:S01]  /*6be0*/  PRMT R148, RZ, 0x7610, R148 ;  /* 0x00007610ff947816 */ /* 0x000fe20000000094 */
[----:B------:R-:W-:Y:S01]  /*6bf0*/  ULDC UR9, c[0x0][0x238] ;  /* 0x00008e0000097ab9 */ /* 0x000fe20000000800 */
[----:B0-----:R-:W-:-:S05]  /*6c00*/  IMAD.WIDE R112, R156, 0x2, R76 ;  /* 0x000000029c707825 */ /* 0x001fca00078e024c */
[----:B------:R0:W5:Y:S02]  /*6c10*/  @!P1 LDG.E.U16 R165, desc[UR14][R112.64] ;  /* 0x0000000e70a59981 */ /* 0x000164000c1e1500 */
[----:B0-----:R-:W-:-:S04]  /*6c20*/  LOP3.LUT R112, R0, 0x74, RZ, 0xfc, !PT ;  /* 0x0000007400707812 */ /* 0x001fc800078efcff */
[----:B------:R-:W-:Y:S02]  /*6c30*/  ISETP.GE.AND P0, PT, R112, UR40, PT ;  /* 0x0000002870007c0c */ /* 0x000fe4000bf06270 */
[----:B------:R-:W-:-:S04]  /*6c40*/  LOP3.LUT R112, R0, 0x76, RZ, 0xfc, !PT ;  /* 0x0000007600707812 */ /* 0x000fc800078efcff */
[----:B------:R-:W-:Y:S01]  /*6c50*/  ISETP.GE.AND P1, PT, R112, UR40, PT ;  /* 0x0000002870007c0c */ /* 0x000fe2000bf26270 */
[----:B------:R-:W-:-:S06]  /*6c60*/  IMAD.WIDE R112, R251, 0x2, R76 ;  /* 0x00000002fb707825 */ /* 0x000fcc00078e024c */
[----:B------:R0:W5:Y:S01]  /*6c70*/  @!P0 LDG.E.U16 R147, desc[UR14][R112.64] ;  /* 0x0000000e70938981 */ /* 0x000162000c1e1500 */
[----:B------:R-:W-:Y:S01]  /*6c80*/  LOP3.LUT R156, R0, 0x7a, RZ, 0xfc, !PT ;  /* 0x0000007a009c7812 */ /* 0x000fe200078efcff */
[----:B0-----:R-:W-:-:S05]  /*6c90*/  IMAD.WIDE R112, R252, 0x2, R76 ;  /* 0x00000002fc707825 */ /* 0x001fca00078e024c */
[----:B------:R0:W5:Y:S01]  /*6ca0*/  @!P1 LDG.E.U16 R148, desc[UR14][R112.64] ;  /* 0x0000000e70949981 */ /* 0x000162000c1e1500 */
[----:B------:R-:W-:Y:S01]  /*6cb0*/  IMAD R156, R156, UR9, RZ ;  /* 0x000000099c9c7c24 */ /* 0x000fe2000f8e02ff */
[C---:B------:R-:W-:Y:S01]  /*6cc0*/  LOP3.LUT R167, R0.reuse, 0x7c, RZ, 0xfc, !PT ;  /* 0x0000007c00a77812 */ /* 0x040fe200078efcff */
[----:B------:R-:W-:Y:S01]  /*6cd0*/  ULDC UR9, c[0x0][0x238] ;  /* 0x00008e0000097ab9 */ /* 0x000fe20000000800 */
[----:B0-----:R-:W-:-:S04]  /*6ce0*/  LOP3.LUT R112, R0, 0x7a, RZ, 0xfc, !PT ;  /* 0x0000007a00707812 */ /* 0x001fc800078efcff */
[----:B------:R-:W-:Y:S02]  /*6cf0*/  ISETP.GE.AND P0, PT, R112, UR40, PT ;  /* 0x0000002870007c0c */ /* 0x000fe4000bf06270 */
[----:B------:R-:W-:-:S04]  /*6d00*/  LOP3.LUT R112, R0, 0x7c, RZ, 0xfc, !PT ;  /* 0x0000007c00707812 */ /* 0x000fc800078efcff */
[----:B------:R-:W-:Y:S01]  /*6d10*/  ISETP.GE.AND P1, PT, R112, UR40, PT ;  /* 0x0000002870007c0c */ /* 0x000fe2000bf26270 */
[----:B------:R-:W-:Y:S02]  /*6d20*/  IMAD.WIDE R112, R156, 0x2, R76 ;  /* 0x000000029c707825 */ /* 0x000fe400078e024c */
[----:B------:R-:W0:Y:S01]  /*6d30*/  S2R R156, SR_TID.X ;  /* 0x00000000009c7919 */ /* 0x000e220000002100 */
[----:B------:R-:W-:Y:S01]  /*6d40*/  PRMT R149, RZ, 0x7610, R149 ;  /* 0x00007610ff957816 */ /* 0x000fe20000000095 */
[----:B------:R-:W-:Y:S01]  /*6d50*/  IMAD R167, R167, UR9, RZ ;  /* 0x00000009a7a77c24 */ /* 0x000fe2000f8e02ff */
[----:B------:R-:W-:-:S04]  /*6d60*/  PRMT R150, RZ, 0x7610, R150 ;  /* 0x00007610ff967816 */ /* 0x000fc80000000096 */
[----:B------:R1:W5:Y:S02]  /*6d70*/  @!P0 LDG.E.U16 R149, desc[UR14][R112.64] ;  /* 0x0000000e70958981 */ /* 0x000364000c1e1500 */
[----:B-1----:R-:W-:-:S05]  /*6d80*/  IMAD.WIDE R112, R167, 0x2, R76 ;  /* 0x00000002a7707825 */ /* 0x002fca00078e024c */
[----:B------:R1:W5:Y:S01]  /*6d90*/  @!P1 LDG.E.U16 R150, desc[UR14][R112.64] ;  /* 0x0000000e70969981 */ /* 0x000362000c1e1500 */
[----:B------:R-:W-:Y:S02]  /*6da0*/  IADD3 RZ, P1, R8, R3, RZ ;  /* 0x0000000308ff7210 */ /* 0x000fe40007f3e0ff */
[----:B0-----:R-:W-:-:S04]  /*6db0*/  LOP3.LUT R156, R156, 0x7f, RZ, 0xc0, !PT ;  /* 0x0000007f9c9c7812 */ /* 0x001fc800078ec0ff */
[----:B------:R-:W-:Y:S01]  /*6dc0*/  ISETP.GE.AND P0, PT, R156, UR40, PT ;  /* 0x000000289c007c0c */ /* 0x000fe2000bf06270 */
[----:B-1----:R-:W-:Y:S01]  /*6dd0*/  IMAD.IADD R112, R8, 0x1, R3 ;  /* 0x0000000108707824 */ /* 0x002fe200078e0203 */
[----:B------:R-:W-:Y:S01]  /*6de0*/  PRMT R151, RZ, 0x7610, R151 ;  /* 0x00007610ff977816 */ /* 0x000fe20000000097 */
[----:B------:R-:W-:Y:S01]  /*6df0*/  IMAD.X R113, R184, 0x1, R2, P1 ;  /* 0x00000001b8717824 */ /* 0x000fe200008e0602 */
[----:B------:R-:W-:Y:S01]  /*6e00*/  BAR.SYNC.DEFER_BLOCKING 0x0 ;  /* 0x0000000000007b1d */ /* 0x000fe20000010000 */
[----:B------:R-:W-:Y:S02]  /*6e10*/  IADD3 RZ, P1, R7, R3, RZ ;  /* 0x0000000307ff7210 */ /* 0x000fe40007f3e0ff */
[----:B------:R-:W-:Y:S02]  /*6e20*/  PRMT R152, RZ, 0x7610, R152 ;  /* 0x00007610ff987816 */ /* 0x000fe40000000098 */
[----:B------:R-:W-:Y:S02]  /*6e30*/  PRMT R153, RZ, 0x7610, R153 ;  /* 0x00007610ff997816 */ /* 0x000fe40000000099 */
[----:B------:R-:W-:-:S02]  /*6e40*/  PRMT R154, RZ, 0x7610, R154 ;  /* 0x00007610ff9a7816 */ /* 0x000fc4000000009a */
[----:B------:R0:W5:Y:S02]  /*6e50*/  @!P0 LDG.E.U16 R151, desc[UR14][R112.64] ;  /* 0x0000000e70978981 */ /* 0x000164000c1e1500 */
[----:B0-----:R-:W-:Y:S02]  /*6e60*/  IMAD.IADD R112, R7, 0x1, R3 ;  /* 0x0000000107707824 */ /* 0x001fe400078e0203 */
[----:B------:R-:W-:Y:S01]  /*6e70*/  IMAD.X R113, R182, 0x1, R2, P1 ;  /* 0x00000001b6717824 */ /* 0x000fe200008e0602 */
[----:B------:R-:W-:-:S04]  /*6e80*/  IADD3 RZ, P1, R6, R3, RZ ;  /* 0x0000000306ff7210 */ /* 0x000fc80007f3e0ff */
[----:B------:R0:W5:Y:S02]  /*6e90*/  @!P0 LDG.E.U16 R152, desc[UR14][R112.64] ;  /* 0x0000000e70988981 */ /* 0x000164000c1e1500 */
[----:B0-----:R-:W-:Y:S02]  /*6ea0*/  IMAD.IADD R112, R6, 0x1, R3 ;  /* 0x0000000106707824 */ /* 0x001fe400078e0203 */
[----:B------:R-:W-:Y:S01]  /*6eb0*/  IMAD.X R113, R185, 0x1, R2, P1 ;  /* 0x00000001b9717824 */ /* 0x000fe200008e0602 */
[----:B------:R-:W-:-:S04]  /*6ec0*/  IADD3 RZ, P1, R17, R3, RZ ;  /* 0x0000000311ff7210 */ /* 0x000fc80007f3e0ff */
[----:B------:R0:W5:Y:S01]  /*6ed0*/  @!P0 LDG.E.U16 R153, desc[UR14][R112.64] ;  /* 0x0000000e70998981 */ /* 0x000162000c1e1500 */
[----:B------:R-:W-:Y:S01]  /*6ee0*/  PRMT R155, RZ, 0x7610, R155 ;  /* 0x00007610ff9b7816 */ /* 0x000fe2000000009b */
[----:B0-----:R-:W-:Y:S02]  /*6ef0*/  IMAD.IADD R112, R17, 0x1, R3 ;  /* 0x0000000111707824 */ /* 0x001fe400078e0203 */
[----:B------:R-:W-:Y:S01]  /*6f00*/  IMAD.X R113, R181, 0x1, R2, P1 ;  /* 0x00000001b5717824 */ /* 0x000fe200008e0602 */
[----:B------:R-:W-:-:S04]  /*6f10*/  IADD3 RZ, P1, R18, R3, RZ ;  /* 0x0000000312ff7210 */ /* 0x000fc80007f3e0ff */
[----:B------:R0:W5:Y:S01]  /*6f20*/  @!P0 LDG.E.U16 R154, desc[UR14][R112.64] ;  /* 0x0000000e709a8981 */ /* 0x000162000c1e1500 */
[----:B------:R-:W-:Y:S01]  /*6f30*/  SHF.R.S32.HI R156, RZ, 0x6, R168 ;  /* 0x00000006ff9c7819 */ /* 0x000fe200000114a8 */
[----:B0-----:R-:W-:Y:S02]  /*6f40*/  IMAD.IADD R112, R18, 0x1, R3 ;  /* 0x0000000112707824 */ /* 0x001fe400078e0203 */
[----:B------:R-:W-:-:S05]  /*6f50*/  IMAD.X R113, R180, 0x1, R2, P1 ;  /* 0x00000001b4717824 */ /* 0x000fca00008e0602 */
[----:B------:R0:W5:Y:S01]  /*6f60*/  @!P0 LDG.E.U16 R155, desc[UR14][R112.64] ;  /* 0x0000000e709b8981 */ /* 0x000162000c1e1500 */
[----:B------:R-:W-:Y:S02]  /*6f70*/  SGXT R156, R156, 0x1 ;  /* 0x000000019c9c781a */ /* 0x000fe40000000200 */
[----:B------:R-:W-:Y:S01]  /*6f80*/  IADD3 RZ, P1, R4, R3, RZ ;  /* 0x0000000304ff7210 */ /* 0x000fe20007f3e0ff */
[----:B0-----:R-:W-:Y:S01]  /*6f90*/  IMAD.SHL.U32 R112, R168, 0x2, RZ ;  /* 0x00000002a8707824 */ /* 0x001fe200078e00ff */
[----:B------:R-:W-:-:S04]  /*6fa0*/  PRMT R157, RZ, 0x7610, R157 ;  /* 0x00007610ff9d7816 */ /* 0x000fc8000000009d */
[----:B------:R-:W-:Y:S01]  /*6fb0*/  LOP3.LUT R112, R112, 0x7e, RZ, 0xc0, !PT ;  /* 0x0000007e70707812 */ /* 0x000fe200078ec0ff */
[----:B------:R-:W-:Y:S01]  /*6fc0*/  IMAD.X R113, R183, 0x1, R2, P1 ;  /* 0x00000001b7717824 */ /* 0x000fe200008e0602 */
[----:B------:R-:W-:Y:S02]  /*6fd0*/  IADD3 RZ, P1, R19, R3, RZ ;  /* 0x0000000313ff7210 */ /* 0x000fe40007f3e0ff */
[----:B------:R-:W-:Y:S01]  /*6fe0*/  LOP3.LUT R156, R112, 0x90, R156, 0x78, !PT ;  /* 0x00000090709c7812 */ /* 0x000fe200078e789c */
[----:B------:R-:W-:-:S04]  /*6ff0*/  IMAD.IADD R112, R4, 0x1, R3 ;  /* 0x0000000104707824 */ /* 0x000fc800078e0203 */
[----:B------:R0:W-:Y:S04]  /*7000*/  STS.U16 [R156+UR12], R122 ;  /* 0x0000007a9c007988 */ /* 0x0001e8000800040c */
[----:B------:R1:W5:Y:S01]  /*7010*/  @!P0 LDG.E.U16 R157, desc[UR14][R112.64] ;  /* 0x0000000e709d8981 */ /* 0x000362000c1e1500 */
[----:B0-----:R-:W-:Y:S01]  /*7020*/  PRMT R122, RZ, 0x7610, R122 ;  /* 0x00007610ff7a7816 */ /* 0x001fe2000000007a */
[----:B-1----:R-:W-:Y:S02]  /*7030*/  IMAD.IADD R112, R19, 0x1, R3 ;  /* 0x0000000113707824 */ /* 0x002fe400078e0203 */
[----:B------:R-:W-:Y:S01]  /*7040*/  IMAD.X R113, R179, 0x1, R2, P1 ;  /* 0x00000001b3717824 */ /* 0x000fe200008e0602 */
[----:B------:R-:W-:Y:S02]  /*7050*/  IADD3 RZ, P1, R20, R3, RZ ;  /* 0x0000000314ff7210 */ /* 0x000fe40007f3e0ff */
[----:B------:R-:W-:-:S02]  /*7060*/  PRMT R159, RZ, 0x7610, R159 ;  /* 0x00007610ff9f7816 */ /* 0x000fc4000000009f */
[----:B------:R0:W5:Y:S04]  /*7070*/  @!P0 LDG.E.U16 R122, desc[UR14][R112.64] ;  /* 0x0000000e707a8981 */ /* 0x000168000c1e1500 */
[----:B------:R1:W-:Y:S01]  /*7080*/  STS.U16 [R156+UR12+0x400], R111 ;  /* 0x0004006f9c007988 */ /* 0x0003e2000800040c */
[--C-:B0-----:R-:W-:Y:S02]  /*7090*/  IMAD.IADD R112, R20, 0x1, R3.reuse ;  /* 0x0000000114707824 */ /* 0x101fe400078e0203 */
[--C-:B------:R-:W-:Y:S01]  /*70a0*/  IMAD.X R113, R178, 0x1, R2.reuse, P1 ;  /* 0x00000001b2717824 */ /* 0x100fe200008e0602 */
[-C--:B------:R-:W-:Y:S01]  /*70b0*/  IADD3 RZ, P1, R21, R3.reuse, RZ ;  /* 0x0000000315ff7210 */ /* 0x080fe20007f3e0ff */
[----:B----4-:R0:W-:Y:S04]  /*70c0*/  STS.U16 [R156+UR12+0x800], R110 ;  /* 0x0008006e9c007988 */ /* 0x0101e8000800040c */
[----:B------:R4:W5:Y:S01]  /*70d0*/  @!P0 LDG.E.U16 R159, desc[UR14][R112.64] ;  /* 0x0000000e709f8981 */ /* 0x000962000c1e1500 */
[----:B-1----:R-:W-:Y:S01]  /*70e0*/  IMAD.X R111, R177, 0x1, R2, P1 ;  /* 0x00000001b16f7824 */ /* 0x002fe200008e0602 */
[----:B------:R-:W-:Y:S01]  /*70f0*/  IADD3 RZ, P1, R22, R3, RZ ;  /* 0x0000000316ff7210 */ /* 0x000fe20007f3e0ff */
[----:B0-----:R-:W-:Y:S01]  /*7100*/  IMAD.IADD R110, R21, 0x1, R3 ;  /* 0x00000001156e7824 */ /* 0x001fe200078e0203 */
[----:B----4-:R-:W-:-:S02]  /*7110*/  PRMT R112, RZ, 0x7610, R112 ;  /* 0x00007610ff707816 */ /* 0x010fc40000000070 */
[----:B------:R-:W-:-:S04]  /*7120*/  PRMT R113, RZ, 0x7610, R113 ;  /* 0x00007610ff717816 */ /* 0x000fc80000000071 */
[----:B------:R0:W4:Y:S04]  /*7130*/  @!P0 LDG.E.U16 R112, desc[UR14][R110.64] ;  /* 0x0000000e6e708981 */ /* 0x000128000c1e1500 */
[----:B---3--:R1:W-:Y:S01]  /*7140*/  STS.U16 [R156+UR12+0xc00], R109 ;  /* 0x000c006d9c007988 */ /* 0x0083e2000800040c */
[--C-:B0-----:R-:W-:Y:S02]  /*7150*/  IMAD.IADD R110, R22, 0x1, R3.reuse ;  /* 0x00000001166e7824 */ /* 0x101fe400078e0203 */
[--C-:B------:R-:W-:Y:S01]  /*7160*/  IMAD.X R111, R176, 0x1, R2.reuse, P1 ;  /* 0x00000001b06f7824 */ /* 0x100fe200008e0602 */
[CC--:B------:R-:W-:Y:S01]  /*7170*/  IADD3 RZ, P1, R23.reuse, R3.reuse, RZ ;  /* 0x0000000317ff7210 */ /* 0x0c0fe20007f3e0ff */
[----:B------:R0:W-:Y:S04]  /*7180*/  STS.U16 [R156+UR12+0x1000], R108 ;  /* 0x0010006c9c007988 */ /* 0x0001e8000800040c */
[----:B------:R3:W4:Y:S01]  /*7190*/  @!P0 LDG.E.U16 R113, desc[UR14][R110.64] ;  /* 0x0000000e6e718981 */ /* 0x000722000c1e1500 */
[----:B-1----:R-:W-:Y:S01]  /*71a0*/  IMAD.X R109, R126, 0x1, R2, P1 ;  /* 0x000000017e6d7824 */ /* 0x002fe200008e0602 */
[----:B------:R-:W-:Y:S01]  /*71b0*/  IADD3 RZ, P1, R56, R3, RZ ;  /* 0x0000000338ff7210 */ /* 0x000fe20007f3e0ff */
[----:B0-----:R-:W-:Y:S01]  /*71c0*/  IMAD.IADD R108, R23, 0x1, R3 ;  /* 0x00000001176c7824 */ /* 0x001fe200078e0203 */
[----:B---3--:R-:W-:-:S02]  /*71d0*/  PRMT R110, RZ, 0x7610, R110 ;  /* 0x00007610ff6e7816 */ /* 0x008fc4000000006e */
[----:B------:R-:W-:-:S04]  /*71e0*/  PRMT R111, RZ, 0x7610, R111 ;  /* 0x00007610ff6f7816 */ /* 0x000fc8000000006f */
[----:B------:R0:W3:Y:S04]  /*71f0*/  @!P0 LDG.E.U16 R110, desc[UR14][R108.64] ;  /* 0x0000000e6c6e8981 */ /* 0x0000e8000c1e1500 */
[----:B------:R1:W-:Y:S01]  /*7200*/  STS.U16 [R156+UR12+0x1400], R107 ;  /* 0x0014006b9c007988 */ /* 0x0003e2000800040c */
[--C-:B0-----:R-:W-:Y:S02]  /*7210*/  IMAD.IADD R108, R56, 0x1, R3.reuse ;  /* 0x00000001386c7824 */ /* 0x101fe400078e0203 */
[--C-:B------:R-:W-:Y:S01]  /*7220*/  IMAD.X R109, R175, 0x1, R2.reuse, P1 ;  /* 0x00000001af6d7824 */ /* 0x100fe200008e0602 */
[-C--:B------:R-:W-:Y:S01]  /*7230*/  IADD3 RZ, P1, R57, R3.reuse, RZ ;  /* 0x0000000339ff7210 */ /* 0x080fe20007f3e0ff */
[----:B------:R0:W-:Y:S04]  /*7240*/  STS.U16 [R156+UR12+0x1800], R106 ;  /* 0x0018006a9c007988 */ /* 0x0001e8000800040c */
[----:B------:R2:W3:Y:S01]  /*7250*/  @!P0 LDG.E.U16 R111, desc[UR14][R108.64] ;  /* 0x0000000e6c6f8981 */ /* 0x0004e2000c1e1500 */
[----:B-1----:R-:W-:Y:S01]  /*7260*/  IMAD.X R107, R128, 0x1, R2, P1 ;  /* 0x00000001806b7824 */ /* 0x002fe200008e0602 */
[----:B------:R-:W-:Y:S01]  /*7270*/  IADD3 RZ, P1, R5, R3, RZ ;  /* 0x0000000305ff7210 */ /* 0x000fe20007f3e0ff */
[--C-:B0-----:R-:W-:Y:S01]  /*7280*/  IMAD.IADD R106, R57, 0x1, R3.reuse ;  /* 0x00000001396a7824 */ /* 0x101fe200078e0203 */
[----:B--2---:R-:W-:Y:S01]  /*7290*/  PRMT R108, RZ, 0x7610, R108 ;  /* 0x00007610ff6c7816 */ /* 0x004fe2000000006c */
[----:B------:R0:W-:Y:S05]  /*72a0*/  STS.U16 [R156+UR12+0x1c00], R96 ;  /* 0x001c00609c007988 */ /* 0x0001ea000800040c */
[----:B------:R1:W2:Y:S01]  /*72b0*/  @!P0 LDG.E.U16 R108, desc[UR14][R106.64] ;  /* 0x0000000e6a6c8981 */ /* 0x0002a2000c1e1500 */
[----:B0-----:R-:W-:Y:S01]  /*72c0*/  PRMT R96, RZ, 0x7610, R96 ;  /* 0x00007610ff607816 */ /* 0x001fe20000000060 */
[----:B-1----:R-:W-:-:S02]  /*72d0*/  IMAD.IADD R106, R5, 0x1, R3 ;  /* 0x00000001056a7824 */ /* 0x002fc400078e0203 */
[----:B------:R-:W-:Y:S01]  /*72e0*/  IMAD.X R107, R174, 0x1, R2, P1 ;  /* 0x00000001ae6b7824 */ /* 0x000fe200008e0602 */
[C---:B------:R-:W-:Y:S02]  /*72f0*/  IADD3 RZ, P1, R16.reuse, R3, RZ ;  /* 0x0000000310ff7210 */ /* 0x040fe40007f3e0ff */
[----:B------:R-:W-:Y:S02]  /*7300*/  PRMT R109, RZ, 0x7610, R109 ;  /* 0x00007610ff6d7816 */ /* 0x000fe4000000006d */
[----:B------:R0:W4:Y:S04]  /*7310*/  @!P0 LDG.E.U16 R96, desc[UR14][R106.64] ;  /* 0x0000000e6a608981 */ /* 0x000128000c1e1500 */
[----:B------:R1:W-:Y:S01]  /*7320*/  STS.U16 [R156+UR12+0x2000], R129 ;  /* 0x002000819c007988 */ /* 0x0003e2000800040c */
[----:B0-----:R-:W-:-:S02]  /*7330*/  IMAD.IADD R106, R16, 0x1, R3 ;  /* 0x00000001106a7824 */ /* 0x001fc400078e0203 */
[----:B------:R-:W-:Y:S01]  /*7340*/  IMAD.X R107, R173, 0x1, R2, P1 ;  /* 0x00000001ad6b7824 */ /* 0x000fe200008e0602 */
[C---:B------:R-:W-:Y:S02]  /*7350*/  IADD3 RZ, P1, R15.reuse, R3, RZ ;  /* 0x000000030fff7210 */ /* 0x040fe40007f3e0ff */
[----:B-1----:R-:W-:Y:S02]  /*7360*/  PRMT R129, RZ, 0x7610, R129 ;  /* 0x00007610ff817816 */ /* 0x002fe40000000081 */
[----:B------:R0:W3:Y:S04]  /*7370*/  @!P0 LDG.E.U16 R109, desc[UR14][R106.64] ;  /* 0x0000000e6a6d8981 */ /* 0x0000e8000c1e1500 */
        /* <DEDUP_REMOVED lines=18> */
[----:B-----5:R1:W-:Y:S01]  /*74a0*/  STS.U16 [R156+UR12+0x3000], R160 ;  /* 0x003000a09c007988 */ /* 0x0203e2000800040c */
[----:B0-----:R-:W-:-:S02]  /*74b0*/  IMAD.IADD R106, R12, 0x1, R3 ;  /* 0x000000010c6a7824 */ /* 0x001fc400078e0203 */
[----:B------:R-:W-:Y:S01]  /*74c0*/  IMAD.X R107, R171, 0x1, R2, P1 ;  /* 0x00000001ab6b7824 */ /* 0x000fe200008e0602 */
[C---:B------:R-:W-:Y:S02]  /*74d0*/  IADD3 RZ, P1, R11.reuse, R3, RZ ;  /* 0x000000030bff7210 */ /* 0x040fe40007f3e0ff */
[----:B-1----:R-:W-:Y:S02]  /*74e0*/  PRMT R160, RZ, 0x7610, R160 ;  /* 0x00007610ffa07816 */ /* 0x002fe400000000a0 */
[----:B------:R0:W5:Y:S04]  /*74f0*/  @!P0 LDG.E.U16 R158, desc[UR14][R106.64] ;  /* 0x0000000e6a9e8981 */ /* 0x000168000c1e1500 */
[----:B------:R1:W-:Y:S01]  /*7500*/  STS.U16 [R156+UR12+0x3400], R161 ;  /* 0x003400a19c007988 */ /* 0x0003e2000800040c */
[----:B0-----:R-:W-:-:S02]  /*7510*/  IMAD.IADD R106, R11, 0x1, R3 ;  /* 0x000000010b6a7824 */ /* 0x001fc400078e0203 */
[----:B------:R-:W-:Y:S01]  /*7520*/  IMAD.X R107, R134, 0x1, R2, P1 ;  /* 0x00000001866b7824 */ /* 0x000fe200008e0602 */
[----:B------:R-:W-:Y:S02]  /*7530*/  IADD3 RZ, P1, R10, R3, RZ ;  /* 0x000000030aff7210 */ /* 0x000fe40007f3e0ff */
[----:B-1----:R-:W-:Y:S02]  /*7540*/  PRMT R161, RZ, 0x7610, R161 ;  /* 0x00007610ffa17816 */ /* 0x002fe400000000a1 */
[----:B------:R0:W5:Y:S01]  /*7550*/  @!P0 LDG.E.U16 R160, desc[UR14][R106.64] ;  /* 0x0000000e6aa08981 */ /* 0x000162000c1e1500 */
[----:B------:R-:W-:-:S03]  /*7560*/  LOP3.LUT R167, R156, 0x20, RZ, 0x3c, !PT ;  /* 0x000000209ca77812 */ /* 0x000fc600078e3cff */
[----:B------:R1:W-:Y:S01]  /*7570*/  STS.U16 [R156+UR12+0x3800], R163 ;  /* 0x003800a39c007988 */ /* 0x0003e2000800040c */
[----:B0-----:R-:W-:Y:S02]  /*7580*/  IMAD.IADD R106, R10, 0x1, R3 ;  /* 0x000000010a6a7824 */ /* 0x001fe400078e0203 */
[----:B------:R-:W-:Y:S01]  /*7590*/  IMAD.X R107, R170, 0x1, R2, P1 ;  /* 0x00000001aa6b7824 */ /* 0x000fe200008e0602 */
[----:B------:R-:W-:Y:S01]  /*75a0*/  IADD3 RZ, P1, R9, R3, RZ ;  /* 0x0000000309ff7210 */ /* 0x000fe20007f3e0ff */
[----:B------:R-:W-:Y:S01]  /*75b0*/  STS.U16 [R156+UR12+0x3c00], R165 ;  /* 0x003c00a59c007988 */ /* 0x000fe2000800040c */
[----:B-1----:R-:W-:-:S03]  /*75c0*/  PRMT R163, RZ, 0x7610, R163 ;  /* 0x00007610ffa37816 */ /* 0x002fc600000000a3 */
[----:B------:R0:W4:Y:S04]  /*75d0*/  @!P0 LDG.E.U16 R161, desc[UR14][R106.64] ;  /* 0x0000000e6aa18981 */ /* 0x000128000c1e1500 */
[----:B------:R1:W-:Y:S01]  /*75e0*/  STS.U16 [R167+UR12+0x500], R100 ;  /* 0x00050064a7007988 */ /* 0x0003e2000800040c */
[----:B0-----:R-:W-:Y:S02]  /*75f0*/  IMAD.IADD R106, R9, 0x1, R3 ;  /* 0x00000001096a7824 */ /* 0x001fe400078e0203 */
[--C-:B------:R-:W-:Y:S01]  /*7600*/  IMAD.X R107, R136, 0x1, R2.reuse, P1 ;  /* 0x00000001886b7824 */ /* 0x100fe200008e0602 */
[----:B-1----:R-:W-:Y:S01]  /*7610*/  IADD3 R100, P1, R187, R3, RZ ;  /* 0x00000003bb647210 */ /* 0x002fe20007f3e0ff */
[----:B------:R0:W-:Y:S04]  /*7620*/  STS.U16 [R167+UR12+0x100], R101 ;  /* 0x00010065a7007988 */ /* 0x0001e8000800040c */
[----:B------:R1:W3:Y:S01]  /*7630*/  @!P0 LDG.E.U16 R163, desc[UR14][R106.64] ;  /* 0x0000000e6aa38981 */ /* 0x0002e2000c1e1500 */
[----:B0-----:R-:W-:Y:S01]  /*7640*/  IMAD.X R101, R162, 0x1, R2, P1 ;  /* 0x00000001a2657824 */ /* 0x001fe200008e0602 */
[----:B-1----:R-:W-:-:S06]  /*7650*/  PRMT R106, RZ, 0x7610, R106 ;  /* 0x00007610ff6a7816 */ /* 0x002fcc000000006a */
[----:B------:R0:W5:Y:S01]  /*7660*/  @!P0 LDG.E.U16 R106, desc[UR14][R100.64] ;  /* 0x0000000e646a8981 */ /* 0x000162000c1e1500 */
[----:B------:R-:W-:Y:S02]  /*7670*/  PRMT R107, RZ, 0x7610, R107 ;  /* 0x00007610ff6b7816 */ /* 0x000fe4000000006b */
[----:B0-----:R-:W-:-:S05]  /*7680*/  IADD3 R100, P1, R234, R3, RZ ;  /* 0x00000003ea647210 */ /* 0x001fca0007f3e0ff */
[----:B------:R-:W-:Y:S01]  /*7690*/  IMAD.X R101, R210, 0x1, R2, P1 ;  /* 0x00000001d2657824 */ /* 0x000fe200008e0602 */
[----:B------:R0:W-:Y:S04]  /*76a0*/  STS.U16 [R167+UR12+0xd00], R83 ;  /* 0x000d0053a7007988 */ /* 0x0001e8000800040c */
[----:B------:R1:W3:Y:S01]  /*76b0*/  @!P0 LDG.E.U16 R107, desc[UR14][R100.64] ;  /* 0x0000000e646b8981 */ /* 0x0002e2000c1e1500 */
[----:B0-----:R-:W-:Y:S02]  /*76c0*/  PRMT R83, RZ, 0x7610, R83 ;  /* 0x00007610ff537816 */ /* 0x001fe40000000053 */
[----:B-1----:R-:W-:-:S05]  /*76d0*/  IADD3 R100, P1, R239, R3, RZ ;  /* 0x00000003ef647210 */ /* 0x002fca0007f3e0ff */
[----:B------:R-:W-:-:S05]  /*76e0*/  IMAD.X R101, R218, 0x1, R2, P1 ;  /* 0x00000001da657824 */ /* 0x000fca00008e0602 */
[----:B------:R0:W5:Y:S01]  /*76f0*/  @!P0 LDG.E.U16 R83, desc[UR14][R100.64] ;  /* 0x0000000e64538981 */ /* 0x000162000c1e1500 */
[----:B------:R-:W-:-:S03]  /*7700*/  PRMT R165, RZ, 0x7610, R165 ;  /* 0x00007610ffa57816 */ /* 0x000fc600000000a5 */
[----:B------:R1:W-:Y:S01]  /*7710*/  STS.U16 [R167+UR12+0x1500], R94 ;  /* 0x0015005ea7007988 */ /* 0x0003e2000800040c */
[----:B0-----:R-:W-:-:S05]  /*7720*/  IADD3 R100, P1, R226, R3, RZ ;  /* 0x00000003e2647210 */ /* 0x001fca0007f3e0ff */
[--C-:B------:R-:W-:Y:S01]  /*7730*/  IMAD.X R101, R86, 0x1, R2.reuse, P1 ;  /* 0x0000000156657824 */ /* 0x100fe200008e0602 */
[----:B-1----:R-:W-:Y:S01]  /*7740*/  IADD3 R94, P1, R201, R3, RZ ;  /* 0x00000003c95e7210 */ /* 0x002fe20007f3e0ff */
[----:B------:R0:W-:Y:S04]  /*7750*/  STS.U16 [R167+UR12+0x1100], R95 ;  /* 0x0011005fa7007988 */ /* 0x0001e8000800040c */
[----:B------:R1:W5:Y:S01]  /*7760*/  @!P0 LDG.E.U16 R165, desc[UR14][R100.64] ;  /* 0x0000000e64a58981 */ /* 0x000362000c1e1500 */
[----:B0-----:R-:W-:Y:S01]  /*7770*/  IMAD.X R95, R71, 0x1, R2, P1 ;  /* 0x00000001475f7824 */ /* 0x001fe200008e0602 */
[----:B-1----:R-:W-:Y:S02]  /*7780*/  PRMT R100, RZ, 0x7610, R100 ;  /* 0x00007610ff647816 */ /* 0x002fe40000000064 */
[----:B------:R0:W-:Y:S04]  /*7790*/  STS.U16 [R167+UR12+0x1900], R97 ;  /* 0x00190061a7007988 */ /* 0x0001e8000800040c */
[----:B------:R1:W5:Y:S01]  /*77a0*/  @!P0 LDG.E.U16 R100, desc[UR14][R94.64] ;  /* 0x0000000e5e648981 */ /* 0x000362000c1e1500 */
[----:B0-----:R-:W-:-:S02]  /*77b0*/  PRMT R97, RZ, 0x7610, R97 ;  /* 0x00007610ff617816 */ /* 0x001fc40000000061 */
[----:B-1----:R-:W-:-:S05]  /*77c0*/  IADD3 R94, P1, R193, R3, RZ ;  /* 0x00000003c15e7210 */ /* 0x002fca0007f3e0ff */
[----:B------:R-:W-:Y:S01]  /*77d0*/  IMAD.X R95, R63, 0x1, R2, P1 ;  /* 0x000000013f5f7824 */ /* 0x000fe200008e0602 */
[----:B------:R0:W-:Y:S04]  /*77e0*/  STS.U16 [R167+UR12+0x1d00], R81 ;  /* 0x001d0051a7007988 */ /* 0x0001e8000800040c */
[----:B------:R1:W5:Y:S01]  /*77f0*/  @!P0 LDG.E.U16 R97, desc[UR14][R94.64] ;  /* 0x0000000e5e618981 */ /* 0x000362000c1e1500 */
[----:B0-----:R-:W-:Y:S02]  /*7800*/  PRMT R81, RZ, 0x7610, R81 ;  /* 0x00007610ff517816 */ /* 0x001fe40000000051 */
[----:B-1----:R-:W-:-:S05]  /*7810*/  IADD3 R94, P1, R242, R3, RZ ;  /* 0x00000003f25e7210 */ /* 0x002fca0007f3e0ff */
[----:B------:R-:W-:-:S05]  /*7820*/  IMAD.X R95, R217, 0x1, R2, P1 ;  /* 0x00000001d95f7824 */ /* 0x000fca00008e0602 */
[----:B------:R0:W5:Y:S01]  /*7830*/  @!P0 LDG.E.U16 R81, desc[UR14][R94.64] ;  /* 0x0000000e5e518981 */ /* 0x000162000c1e1500 */
[----:B------:R-:W-:Y:S02]  /*7840*/  PRMT R101, RZ, 0x7610, R101 ;  /* 0x00007610ff657816 */ /* 0x000fe40000000065 */
[----:B0-----:R-:W-:-:S05]  /*7850*/  IADD3 R94, P1, R233, R3, RZ ;  /* 0x00000003e95e7210 */ /* 0x001fca0007f3e0ff */
[----:B------:R-:W-:Y:S01]  /*7860*/  IMAD.X R95, R209, 0x1, R2, P1 ;  /* 0x00000001d15f7824 */ /* 0x000fe200008e0602 */
[----:B------:R0:W-:Y:S04]  /*7870*/  STS.U16 [R167+UR12+0x2100], R127 ;  /* 0x0021007fa7007988 */ /* 0x0001e8000800040c */
[----:B------:R1:W5:Y:S01]  /*7880*/  @!P0 LDG.E.U16 R101, desc[UR14][R94.64] ;  /* 0x0000000e5e658981 */ /* 0x000362000c1e1500 */
[----:B0-----:R-:W-:Y:S02]  /*7890*/  PRMT R127, RZ, 0x7610, R127 ;  /* 0x00007610ff7f7816 */ /* 0x001fe4000000007f */
[----:B-1----:R-:W-:-:S05]  /*78a0*/  IADD3 R94, P1, R225, R3, RZ ;  /* 0x00000003e15e7210 */ /* 0x002fca0007f3e0ff */
        /* <DEDUP_REMOVED lines=29> */
[----:B-1----:R-:W-:Y:S01]  /*7a80*/  IADD3 R94, P1, R222, R3, RZ ;  /* 0x00000003de5e7210 */ /* 0x002fe20007f3e0ff */
[----:B------:R0:W-:Y:S04]  /*7a90*/  STS.U16 [R167+UR12+0x900], R79 ;  /* 0x0009004fa7007988 */ /* 0x0001e8000800040c */
[----:B------:R-:W-:Y:S01]  /*7aa0*/  IMAD.X R95, R138, 0x1, R2, P1 ;  /* 0x000000018a5f7824 */ /* 0x000fe200008e0602 */
[----:B------:R-:W-:Y:S04]  /*7ab0*/  STS.U16 [R167+UR12+0x3d00], R149 ;  /* 0x003d0095a7007988 */ /* 0x000fe8000800040c */
[----:B------:R1:W5:Y:S01]  /*7ac0*/  @!P0 LDG.E.U16 R146, desc[UR14][R94.64] ;  /* 0x0000000e5e928981 */ /* 0x000362000c1e1500 */
[----:B0-----:R-:W-:-:S05]  /*7ad0*/  LOP3.LUT R79, R156, 0x40, RZ, 0x3c, !PT ;  /* 0x000000409c4f7812 */ /* 0x001fca00078e3cff */
[----:B------:R0:W-:Y:S01]  /*7ae0*/  STS.U16 [R79+UR12+0x200], R87 ;  /* 0x000200574f007988 */ /* 0x0001e2000800040c */
[----:B-1----:R-:W-:-:S05]  /*7af0*/  IADD3 R94, P1, R199, R3, RZ ;  /* 0x00000003c75e7210 */ /* 0x002fca0007f3e0ff */
[----:B------:R-:W-:Y:S01]  /*7b00*/  IMAD.X R95, R69, 0x1, R2, P1 ;  /* 0x00000001455f7824 */ /* 0x000fe200008e0602 */
[----:B0-----:R-:W-:Y:S01]  /*7b10*/  PRMT R87, RZ, 0x7610, R87 ;  /* 0x00007610ff577816 */ /* 0x001fe20000000057 */
[----:B------:R0:W-:Y:S05]  /*7b20*/  STS.U16 [R79+UR12+0x600], R99 ;  /* 0x000600634f007988 */ /* 0x0001ea000800040c */
        /* <DEDUP_REMOVED lines=78> */
[----:B------:R-:W-:-:S04]  /*8010*/  LOP3.LUT R156, R156, 0x60, RZ, 0x3c, !PT ;  /* 0x000000609c9c7812 */ /* 0x000fc800078e3cff */
        /* <DEDUP_REMOVED lines=13> */
[----:B-1----:R-:W-:Y:S01]  /*80f0*/  IADD3 R92, P1, R228, R3, RZ ;  /* 0x00000003e45c7210 */ /* 0x002fe20007f3e0ff */
[----:B------:R0:W-:Y:S04]  /*8100*/  STS.U16 [R156+UR12+0xf00], R78 ;  /* 0x000f004e9c007988 */ /* 0x0001e8000800040c */
[----:B------:R-:W-:-:S05]  /*8110*/  IMAD.X R93, R204, 0x1, R2, P1 ;  /* 0x00000001cc5d7824 */ /* 0x000fca00008e0602 */
[----:B------:R1:W5:Y:S01]  /*8120*/  @!P0 LDG.E.U16 R91, desc[UR14][R92.64] ;  /* 0x0000000e5c5b8981 */ /* 0x000362000c1e1500 */
[----:B0-----:R-:W-:-:S05]  /*8130*/  IADD3 R78, P1, R203, R3, RZ ;  /* 0x00000003cb4e7210 */ /* 0x001fca0007f3e0ff */
[----:B------:R-:W-:Y:S01]  /*8140*/  IMAD.X R79, R73, 0x1, R2, P1 ;  /* 0x00000001494f7824 */ /* 0x000fe200008e0602 */
[----:B-1----:R-:W-:Y:S01]  /*8150*/  PRMT R92, RZ, 0x7610, R92 ;  /* 0x00007610ff5c7816 */ /* 0x002fe2000000005c */
        /* <DEDUP_REMOVED lines=27> */
[----:B------:R-:W-:-:S05]  /*8310*/  IMAD.X R79, R64, 0x1, R2, P1 ;  /* 0x00000001404f7824 */ /* 0x000fca00008e0602 */
[----:B------:R0:W5:Y:S02]  /*8320*/  @!P0 LDG.E.U16 R118, desc[UR14][R78.64] ;  /* 0x0000000e4e768981 */ /* 0x000164000c1e1500 */
[C---:B0-----:R-:W-:Y:S01]  /*8330*/  IMAD.SHL.U32 R78, R168.reuse, 0x2, RZ ;  /* 0x00000002a84e7824 */ /* 0x041fe200078e00ff */
[----:B------:R-:W-:-:S04]  /*8340*/  LOP3.LUT R79, R168, 0x40, RZ, 0xc0, !PT ;  /* 0x00000040a84f7812 */ /* 0x000fc800078ec0ff */
[----:B------:R-:W-:-:S05]  /*8350*/  LOP3.LUT R78, R78, 0x7e, RZ, 0xc0, !PT ;  /* 0x0000007e4e4e7812 */ /* 0x000fca00078ec0ff */
[----:B------:R-:W-:Y:S01]  /*8360*/  IMAD R78, R79, 0x80, R78 ;  /* 0x000000804f4e7824 */ /* 0x000fe200078e024e */
[----:B------:R-:W-:Y:S04]  /*8370*/  STS.U16 [R156+UR12+0x1f00], R123 ;  /* 0x001f007b9c007988 */ /* 0x000fe8000800040c */
[C---:B------:R-:W-:Y:S01]  /*8380*/  LOP3.LUT R79, R78.reuse, 0x10, RZ, 0x3c, !PT ;  /* 0x000000104e4f7812 */ /* 0x040fe200078e3cff */
[----:B------:R-:W-:Y:S04]  /*8390*/  STS.U16 [R156+UR12+0x2300], R120 ;  /* 0x002300789c007988 */ /* 0x000fe8000800040c */
[----:B------:R-:W-:Y:S04]  /*83a0*/  STS.U16 [R156+UR12+0x2b00], R119 ;  /* 0x002b00779c007988 */ /* 0x000fe8000800040c */
[----:B------:R-:W-:Y:S04]  /*83b0*/  STS.U16 [R156+UR12+0x2f00], R114 ;  /* 0x002f00729c007988 */ /* 0x000fe8000800040c */
[----:B------:R-:W-:Y:S04]  /*83c0*/  STS.U16 [R156+UR12+0x3300], R143 ;  /* 0x0033008f9c007988 */ /* 0x000fe8000800040c */
[----:B------:R-:W-:Y:S04]  /*83d0*/  STS.U16 [R156+UR12+0x3700], R140 ;  /* 0x0037008c9c007988 */ /* 0x000fe8000800040c */
[----:B------:R-:W-:Y:S04]  /*83e0*/  STS.U16 [R156+UR12+0x3b00], R148 ;  /* 0x003b00949c007988 */ /* 0x000fe8000800040c */
[----:B------:R-:W-:Y:S04]  /*83f0*/  STS.U16 [R156+UR12+0x3f00], R117 ;  /* 0x003f00759c007988 */ /* 0x000fe8000800040c */
[----:B------:R-:W-:Y:S04]  /*8400*/  STS.U16 [R78+UR12+0x4c00], R155 ;  /* 0x004c009b4e007988 */ /* 0x000fe8000800040c */
[----:B--2---:R-:W-:Y:S04]  /*8410*/  STS.U16 [R78+UR12+0x5000], R108 ;  /* 0x0050006c4e007988 */ /* 0x004fe8000800040c */
[----:B----4-:R-:W-:Y:S04]  /*8420*/  STS.U16 [R78+UR12+0x5400], R161 ;  /* 0x005400a14e007988 */ /* 0x010fe8000800040c */
[----:B---3--:R-:W-:Y:S04]  /*8430*/  STS.U16 [R78+UR12+0x4400], R107 ;  /* 0x0044006b4e007988 */ /* 0x008fe8000800040c */
[----:B-----5:R-:W-:Y:S04]  /*8440*/  STS.U16 [R78+UR12+0x4000], R83 ;  /* 0x004000534e007988 */ /* 0x020fe8000800040c */
[----:B------:R-:W-:Y:S04]  /*8450*/  STS.U16 [R78+UR12+0x4800], R165 ;  /* 0x004800a54e007988 */ /* 0x000fe8000800040c */
[----:B------:R-:W-:Y:S04]  /*8460*/  STS.U16 [R78+UR12+0x5800], R100 ;  /* 0x005800644e007988 */ /* 0x000fe8000800040c */
[----:B------:R-:W-:Y:S04]  /*8470*/  STS.U16 [R78+UR12+0x5c00], R97 ;  /* 0x005c00614e007988 */ /* 0x000fe8000800040c */
[----:B------:R0:W-:Y:S04]  /*8480*/  STS.U16 [R79+UR12+0x4080], R81 ;  /* 0x004080514f007988 */ /* 0x0001e8000800040c */
[----:B------:R-:W-:Y:S01]  /*8490*/  STS.U16 [R79+UR12+0x4c80], R157 ;  /* 0x004c809d4f007988 */ /* 0x000fe2000800040c */
[----:B0-----:R-:W-:-:S03]  /*84a0*/  LOP3.LUT R81, R78, 0x20, RZ, 0x3c, !PT ;  /* 0x000000204e517812 */ /* 0x001fc600078e3cff */
[----:B------:R-:W-:Y:S04]  /*84b0*/  STS.U16 [R79+UR12+0x5080], R96 ;  /* 0x005080604f007988 */ /* 0x000fe8000800040c */
[----:B------:R-:W-:Y:S04]  /*84c0*/  STS.U16 [R79+UR12+0x5480], R163 ;  /* 0x005480a34f007988 */ /* 0x000fe8000800040c */
[----:B------:R-:W-:Y:S04]  /*84d0*/  STS.U16 [R79+UR12+0x4480], R101 ;  /* 0x004480654f007988 */ /* 0x000fe8000800040c */
[----:B------:R-:W-:Y:S04]  /*84e0*/  STS.U16 [R79+UR12+0x4880], R127 ;  /* 0x0048807f4f007988 */ /* 0x000fe8000800040c */
[----:B------:R-:W-:Y:S04]  /*84f0*/  STS.U16 [R79+UR12+0x5880], R131 ;  /* 0x005880834f007988 */ /* 0x000fe8000800040c */
[----:B------:R0:W-:Y:S04]  /*8500*/  STS.U16 [R79+UR12+0x5c80], R116 ;  /* 0x005c80744f007988 */ /* 0x0001e8000800040c */
[----:B------:R-:W-:Y:S04]  /*8510*/  STS.U16 [R81+UR12+0x4d00], R122 ;  /* 0x004d007a51007988 */ /* 0x000fe8000800040c */
        /* <DEDUP_REMOVED lines=27> */
[----:B0-----:R-:W-:-:S02]  /*86d0*/  LOP3.LUT R81, R78, 0x60, RZ, 0x3c, !PT ;  /* 0x000000604e517812 */ /* 0x001fc400078e3cff */
[----:B------:R-:W-:Y:S01]  /*86e0*/  LOP3.LUT R78, R78, 0x70, RZ, 0x3c, !PT ;  /* 0x000000704e4e7812 */ /* 0x000fe200078e3cff */
        /* <DEDUP_REMOVED lines=22> */
[----:B------:R0:W-:Y:S01]  /*8850*/  STS.U16 [R78+UR12+0x5b80], R118 ;  /* 0x005b80764e007988 */ /* 0x0001e2000800040c */
[----:B------:R1:W-:Y:S06]  /*8860*/  MEMBAR.ALL.CTA ;  /* 0x0000000000007992 */ /* 0x0003ec0000008000 */
[----:B-1----:R-:W1:Y:S02]  /*8870*/  FENCE.VIEW.ASYNC.S ;  /* 0x00000000000073c6 */ /* 0x002e640000000000 */
[----:B-1----:R-:W-:Y:S06]  /*8880*/  BAR.SYNC.DEFER_BLOCKING 0x0 ;  /* 0x0000000000007b1d */ /* 0x002fec0000010000 */
[----:B------:R-:W-:Y:S01]  /*8890*/  UMOV UR9, 0x40000040 ;  /* 0x4000004000097882 */ /* 0x000fe20000000000 */
[----:B------:R-:W-:Y:S01]  /*88a0*/  UMOV UR11, 0x40000040 ;  /* 0x40000040000b7882 */ /* 0x000fe20000000000 */
[----:B------:R-:W-:-:S06]  /*88b0*/  WARPGROUP.ARRIVE ;  /* 0x00000000000079c5 */ /* 0x000fcc0000000000 */
[----:B------:R-:W-:Y:S04]  /*88c0*/  HGMMA.64x64x16.F32.BF16 R24, gdesc[UR8].tnspA, R24 ;  /* 0x20e00000081879f0 */ /* 0x000fe80008701818 */
[----:B------:R-:W-:Y:S04]  /*88d0*/  HGMMA.64x64x16.F32.BF16 R24, gdesc[UR4].tnspA, R24 ;  /* 0x20e00000041879f0 */ /* 0x000fe80008701818 */
[----:B------:R-:W-:Y:S04]  /*88e0*/  HGMMA.64x64x16.F32.BF16 R24, gdesc[UR16].tnspA, R24 ;  /* 0x20e00000101879f0 */ /* 0x000fe80008701818 */
[----:B------:R-:W-:Y:S04]  /*88f0*/  HGMMA.64x64x16.F32.BF16 R24, gdesc[UR20].tnspA, R24 ;  /* 0x20e00000141879f0 */ /* 0x000fe80008701818 */
[----:B------:R-:W-:Y:S04]  /*8900*/  HGMMA.64x64x16.F32.BF16 R24, gdesc[UR24].tnspA, R24 ;  /* 0x20e00000181879f0 */ /* 0x000fe80008701818 */
[----:B------:R-:W-:Y:S04]  /*8910*/  HGMMA.64x64x16.F32.BF16 R24, gdesc[UR28].tnspA, R24 ;  /* 0x20e000001c1879f0 */ /* 0x000fe80008701818 */
[----:B------:R-:W-:Y:S01]  /*8920*/  HGMMA.64x64x16.F32.BF16 R24, gdesc[UR32].tnspA, R24 ;  /* 0x20e00000201879f0 */ /* 0x000fe20008701818 */
[----:B------:R-:W-:-:S02]  /*8930*/  IMAD.MOV.U32 R120, RZ, RZ, R5 ;  /* 0x000000ffff787224 */ /* 0x000fc400078e0005 */
[----:B------:R-:W1:Y:S01]  /*8940*/  LDC R5, c[0x0][0x23c] ;  /* 0x00008f00ff057b82 */ /* 0x000e620000000800 */
[----:B------:R-:W-:Y:S02]  /*8950*/  IMAD.MOV.U32 R119, RZ, RZ, R173 ;  /* 0x000000ffff777224 */ /* 0x000fe400078e00ad */
[----:B------:R-:W-:Y:S02]  /*8960*/  IMAD.MOV.U32 R173, RZ, RZ, R179 ;  /* 0x000000ffffad7224 */ /* 0x000fe400078e00b3 */
[----:B------:R-:W-:Y:S02]  /*8970*/  IMAD.MOV.U32 R163, RZ, RZ, R162 ;  /* 0x000000ffffa37224 */ /* 0x000fe400078e00a2 */
[----:B------:R-:W-:Y:S02]  /*8980*/  IMAD.MOV.U32 R121, RZ, RZ, R174 ;  /* 0x000000ffff797224 */ /* 0x000fe400078e00ae */
[----:B------:R-:W-:Y:S02]  /*8990*/  IMAD.MOV.U32 R179, RZ, RZ, R181 ;  /* 0x000000ffffb37224 */ /* 0x000fe400078e00b5 */
[----:B------:R-:W-:-:S02]  /*89a0*/  IMAD.MOV.U32 R162, RZ, RZ, R187 ;  /* 0x000000ffffa27224 */ /* 0x000fc400078e00bb */
[----:B------:R-:W-:Y:S02]  /*89b0*/  IMAD.MOV.U32 R174, RZ, RZ, R4 ;  /* 0x000000ffffae7224 */ /* 0x000fe400078e0004 */
[----:B------:R-:W-:Y:S02]  /*89c0*/  IMAD.MOV.U32 R181, RZ, RZ, R185 ;  /* 0x000000ffffb57224 */ /* 0x000fe400078e00b9 */
[----:B------:R-:W-:Y:S02]  /*89d0*/  IMAD.MOV.U32 R187, RZ, RZ, R186 ;  /* 0x000000ffffbb7224 */ /* 0x000fe400078e00ba */
[----:B0-----:R-:W-:Y:S02]  /*89e0*/  IMAD.MOV.U32 R78, RZ, RZ, R10 ;  /* 0x000000ffff4e7224 */ /* 0x001fe400078e000a */
[----:B------:R-:W-:Y:S02]  /*89f0*/  IMAD.MOV.U32 R79, RZ, RZ, R170 ;  /* 0x000000ffff4f7224 */ /* 0x000fe400078e00aa */
[----:B------:R-:W-:-:S02]  /*8a00*/  IMAD.MOV.U32 R185, RZ, RZ, R184 ;  /* 0x000000ffffb97224 */ /* 0x000fc400078e00b8 */
[----:B-1----:R-:W-:Y:S02]  /*8a10*/  IMAD.SHL.U32 R4, R5, 0x80, RZ ;  /* 0x0000008005047824 */ /* 0x002fe400078e00ff */
[----:B------:R-:W-:Y:S02]  /*8a20*/  IMAD.MOV.U32 R186, RZ, RZ, R221 ;  /* 0x000000ffffba7224 */ /* 0x000fe400078e00dd */
[----:B------:R-:W-:Y:S02]  /*8a30*/  IMAD.MOV.U32 R184, RZ, RZ, R8 ;  /* 0x000000ffffb87224 */ /* 0x000fe400078e0008 */
[----:B------:R-:W-:Y:S01]  /*8a40*/  IMAD.MOV.U32 R135, RZ, RZ, R134 ;  /* 0x000000ffff877224 */ /* 0x000fe200078e0086 */
[----:B------:R-:W-:Y:S01]  /*8a50*/  HGMMA.64x64x16.F32.BF16 R24, gdesc[UR36].tnspA, R24, gsb0 ;  /* 0x20e00000241879f0 */ /* 0x000fe20008001818 */
[----:B------:R-:W-:Y:S02]  /*8a60*/  IMAD.MOV.U32 R137, RZ, RZ, R136 ;  /* 0x000000ffff897224 */ /* 0x000fe400078e0088 */
[----:B------:R-:W-:-:S02]  /*8a70*/  IMAD.MOV.U32 R134, RZ, RZ, R11 ;  /* 0x000000ffff867224 */ /* 0x000fc400078e000b */
[----:B------:R-:W-:Y:S02]  /*8a80*/  IMAD.MOV.U32 R136, RZ, RZ, R9 ;  /* 0x000000ffff887224 */ /* 0x000fe400078e0009 */
[----:B------:R-:W-:-:S04]  /*8a90*/  IMAD.WIDE R10, R4, 0x2, R78 ;  /* 0x00000002040a7825 */ /* 0x000fc800078e024e */
[----:B------:R-:W-:-:S04]  /*8aa0*/  IMAD.WIDE R8, R4, 0x2, R186 ;  /* 0x0000000204087825 */ /* 0x000fc800078e02ba */
[----:B------:R-:W-:-:S04]  /*8ab0*/  IMAD.WIDE R78, R4, 0x2, R184 ;  /* 0x00000002044e7825 */ /* 0x000fc800078e02b8 */
[----:B------:R-:W-:Y:S02]  /*8ac0*/  IMAD.MOV.U32 R221, RZ, RZ, R8 ;  /* 0x000000ffffdd7224 */ /* 0x000fe400078e0008 */
[----:B------:R-:W-:Y:S02]  /*8ad0*/  IMAD.MOV.U32 R8, RZ, RZ, R78 ;  /* 0x000000ffff087224 */ /* 0x000fe400078e004e */
[----:B------:R-:W0:Y:S01]  /*8ae0*/  LDC R78, c[0x0][0x238] ;  /* 0x00008e00ff4e7b82 */ /* 0x000e220000000800 */
[----:B------:R-:W-:Y:S02]  /*8af0*/  VIADD R243, R243, 0xffffffff ;  /* 0xfffffffff3f37836 */ /* 0x000fe40000000000 */
[----:B------:R-:W-:-:S03]  /*8b00*/  IMAD.MOV.U32 R165, RZ, RZ, R164 ;  /* 0x000000ffffa57224 */ /* 0x000fc600078e00a4 */
[----:B------:R-:W-:Y:S01]  /*8b10*/  ISETP.NE.U32.AND P0, PT, R243, RZ, PT ;  /* 0x000000fff300720c */ /* 0x000fe20003f05070 */
        /* <DEDUP_REMOVED lines=107> */
[----:B------:R-:W-:-:S04]  /*91d0*/  IMAD.WIDE R56, R4, 0x2, R120 ;  /* 0x0000000204387825 */ /* 0x000fc800078e0278 */
[----:B------:R-:W-:Y:S01]  /*91e0*/  IMAD.WIDE R22, R4, 0x2, R122 ;  /* 0x0000000204167825 */ /* 0x000fe200078e027a */
[----:B------:R-:W-:-:S03]  /*91f0*/  UIADD3 UR40, UR40, -0x80, URZ ;  /* 0xffffff8028287890 */ /* 0x000fc6000fffe03f */
[----:B------:R-:W-:Y:S01]  /*9200*/  IMAD.WIDE R60, R4, 0x2, R140 ;  /* 0x00000002043c7825 */ /* 0x000fe200078e028c */
[----:B------:R-:W-:-:S03]  /*9210*/  WARPGROUP.DEPBAR.LE gsb0, 0x0 ;  /* 0x00008000000079c5 */ /* 0x000fc60000010000 */
[----:B------:R-:W-:-:S04]  /*9220*/  IMAD.WIDE R62, R4, 0x2, R142 ;  /* 0x00000002043e7825 */ /* 0x000fc800078e028e */
        /* <DEDUP_REMOVED lines=57> */
[----:B------:R-:W-:Y:S02]  /*95c0*/  IMAD.MOV.U32 R5, RZ, RZ, R56 ;  /* 0x000000ffff057224 */ /* 0x000fe400078e0038 */
[----:B0-----:R-:W-:Y:S02]  /*95d0*/  IMAD.SHL.U32 R78, R78, 0x80, RZ ;  /* 0x000000804e4e7824 */ /* 0x001fe400078e00ff */
        /* <DEDUP_REMOVED lines=115> */
[----:B------:R-:W-:-:S04]  /*9d10*/  IMAD.WIDE R76, R78, 0x2, R76 ;  /* 0x000000024e4c7825 */ /* 0x000fc800078e024c */
[----:B------:R-:W-:Y:S02]  /*9d20*/  IMAD.MOV.U32 R242, RZ, RZ, R158 ;  /* 0x000000fffff27224 */ /* 0x000fe400078e009e */
[----:B------:R-:W-:Y:S02]  /*9d30*/  IMAD.MOV.U32 R217, RZ, RZ, R159 ;  /* 0x000000ffffd97224 */ /* 0x000fe400078e009f */
[----:B------:R-:W-:Y:S02]  /*9d40*/  IMAD.MOV.U32 R239, RZ, RZ, R160 ;  /* 0x000000ffffef7224 */ /* 0x000fe400078e00a0 */
[----:B------:R-:W-:Y:S01]  /*9d50*/  IMAD.MOV.U32 R218, RZ, RZ, R161 ;  /* 0x000000ffffda7224 */ /* 0x000fe200078e00a1 */
[----:B------:R-:W-:Y:S06]  /*9d60*/  @P0 BRA `(.L_x_1) ;  /* 0xffffffb000a40947 */ /* 0x000fec000383ffff */
[----:B------:R-:W-:Y:S02]  /*9d70*/  F2FP.BF16.F32.PACK_AB R51, R55, R51 ;  /* 0x000000333733723e */ /* 0x000fe400000010ff */
[----:B------:R-:W-:Y:S02]  /*9d80*/  F2FP.BF16.F32.PACK_AB R50, R54, R50 ;  /* 0x000000323632723e */ /* 0x000fe400000010ff */
[----:B------:R-:W-:Y:S02]  /*9d90*/  F2FP.BF16.F32.PACK_AB R49, R53, R49 ;  /* 0x000000313531723e */ /* 0x000fe400000010ff */
[----:B------:R-:W-:Y:S02]  /*9da0*/  F2FP.BF16.F32.PACK_AB R48, R52, R48 ;  /* 0x000000303430723e */ /* 0x000fe400000010ff */
[----:B------:R-:W-:Y:S02]  /*9db0*/  F2FP.BF16.F32.PACK_AB R43, R47, R43 ;  /* 0x0000002b2f2b723e */ /* 0x000fe400000010ff */
[----:B------:R-:W-:-:S02]  /*9dc0*/  F2FP.BF16.F32.PACK_AB R42, R46, R42 ;  /* 0x0000002a2e2a723e */ /* 0x000fc400000010ff */
        /* <DEDUP_REMOVED lines=9> */
[----:B------:R-:W-:-:S07]  /*9e60*/  F2FP.BF16.F32.PACK_AB R24, R28, R24 ;  /* 0x000000181c18723e */ /* 0x000fce00000010ff */
.L_x_0:
[----:B------:R-:W2:Y:S01]  /*9e70*/  LDL.LU R7, [R1+0x4] ;  /* 0x0000040001077983 */ /* 0x000ea20000300800 */
[----:B------:R-:W1:Y:S01]  /*9e80*/  S2R R8, SR_TID.X ;  /* 0x0000000000087919 */ /* 0x000e620000002100 */
[----:B------:R-:W-:Y:S01]  /*9e90*/  USHF.L.U32 UR13, UR13, 0x6, URZ ;  /* 0x000000060d0d7899 */ /* 0x000fe2000800063f */
[----:B------:R-:W3:Y:S01]  /*9ea0*/  LDC R36, c[0x0][0x248] ;  /* 0x00009200ff247b82 */ /* 0x000ee20000000800 */
[----:B------:R-:W-:Y:S01]  /*9eb0*/  ULDC UR4, c[0x0][0x244] ;  /* 0x0000910000047ab9 */ /* 0x000fe20000000800 */
[----:B------:R-:W4:Y:S01]  /*9ec0*/  LDL.LU R6, [R1] ;  /* 0x0000000001067983 */ /* 0x000f220000300800 */
[----:B------:R-:W-:Y:S01]  /*9ed0*/  ULDC.64 UR6, c[0x0][0x228] ;  /* 0x00008a0000067ab9 */ /* 0x000fe20000000a00 */
[C---:B-1----:R-:W-:Y:S02]  /*9ee0*/  IMAD.SHL.U32 R2, R8.reuse, 0x10, RZ ;  /* 0x0000001008027824 */ /* 0x042fe400078e00ff */
[C---:B------:R-:W-:Y:S02]  /*9ef0*/  IMAD.SHL.U32 R4, R8.reuse, 0x80, RZ ;  /* 0x0000008008047824 */ /* 0x040fe400078e00ff */
[----:B------:R-:W-:Y:S01]  /*9f00*/  IMAD.SHL.U32 R3, R8, 0x8, RZ ;  /* 0x0000000808037824 */ /* 0x000fe200078e00ff */
[----:B------:R-:W-:-:S02]  /*9f10*/  LOP3.LUT R2, R2, 0x70, RZ, 0xc0, !PT ;  /* 0x0000007002027812 */ /* 0x000fc400078ec0ff */
[----:B------:R-:W-:Y:S02]  /*9f20*/  LOP3.LUT R5, R4, 0x400, RZ, 0xc0, !PT ;  /* 0x0000040004057812 */ /* 0x000fe400078ec0ff */
[----:B------:R-:W-:Y:S02]  /*9f30*/  LOP3.LUT R3, R3, 0x380, RZ, 0xc0, !PT ;  /* 0x0000038003037812 */ /* 0x000fe400078ec0ff */
[----:B------:R-:W-:-:S05]  /*9f40*/  IADD3 R2, R5, UR12, R2 ;  /* 0x0000000c05027c10 */ /* 0x000fca000fffe002 */
[----:B------:R-:W-:Y:S01]  /*9f50*/  IMAD.IADD R16, R3, 0x1, R2 ;  /* 0x0000000103107824 */ /* 0x000fe200078e0202 */
[----:B------:R-:W-:Y:S01]  /*9f60*/  BAR.SYNC.DEFER_BLOCKING 0x0 ;  /* 0x0000000000007b1d */ /* 0x000fe20000010000 */
[----:B------:R-:W-:-:S05]  /*9f70*/  LOP3.LUT R8, R8, 0x7f, RZ, 0xc0, !PT ;  /* 0x0000007f08087812 */ /* 0x000fca00078ec0ff */
[----:B------:R1:W-:Y:S01]  /*9f80*/  STSM.16.M88.4 [R16], R24 ;  /* 0x0000001810007844 */ /* 0x0003e20000000200 */
[----:B------:R-:W-:Y:S01]  /*9f90*/  LEA R21, R8, UR12, 0x4 ;  /* 0x0000000c08157c11 */ /* 0x000fe2000f8e20ff */
[----:B------:R-:W-:Y:S06]  /*9fa0*/  BAR.SYNC.DEFER_BLOCKING 0x0 ;  /* 0x0000000000007b1d */ /* 0x000fec0000010000 */
[----:B------:R-:W5:Y:S02]  /*9fb0*/  LDS.128 R28, [R21] ;  /* 0x00000000151c7984 */ /* 0x000f640000000c00 */
[----:B------:R-:W-:Y:S06]  /*9fc0*/  BAR.SYNC.DEFER_BLOCKING 0x0 ;  /* 0x0000000000007b1d */ /* 0x000fec0000010000 */
[----:B------:R-:W-:Y:S02]  /*9fd0*/  STSM.16.M88.4 [R16], R32 ;  /* 0x0000002010007844 */ /* 0x000fe40000000200 */
[----:B------:R-:W-:Y:S06]  /*9fe0*/  BAR.SYNC.DEFER_BLOCKING 0x0 ;  /* 0x0000000000007b1d */ /* 0x000fec0000010000 */
[----:B------:R-:W5:Y:S02]  /*9ff0*/  LDS.128 R8, [R21] ;  /* 0x0000000015087984 */ /* 0x000f640000000c00 */
[----:B------:R-:W-:Y:S01]  /*a000*/  BAR.SYNC.DEFER_BLOCKING 0x0 ;  /* 0x0000000000007b1d */ /* 0x000fe20000010000 */
[----:B------:R-:W-:-:S05]  /*a010*/  ULOP3.LUT UR13, UR13, 0xc0, URZ, 0xc0, !UPT ;  /* 0x000000c00d0d7892 */ /* 0x000fca000f8ec03f */
[----:B------:R-:W-:Y:S01]  /*a020*/  STSM.16.M88.4 [R16], R40 ;  /* 0x0000002810007844 */ /* 0x000fe20000000200 */
[----:B--2---:R-:W-:-:S04]  /*a030*/  LOP3.LUT R0, R7, UR13, R0, 0xfe, !PT ;  /* 0x0000000d07007c12 */ /* 0x004fc8000f8efe00 */
[----:B------:R-:W-:Y:S01]  /*a040*/  LOP3.LUT R4, R0, 0x4, RZ, 0xfc, !PT ;  /* 0x0000000400047812 */ /* 0x000fe200078efcff */
[C---:B----4-:R-:W-:Y:S01]  /*a050*/  IMAD R5, R6.reuse, UR4, RZ ;  /* 0x0000000406057c24 */ /* 0x050fe2000f8e02ff */
[----:B------:R-:W-:Y:S01]  /*a060*/  ULDC.64 UR4, c[0x0][0x220] ;  /* 0x0000880000047ab9 */ /* 0x000fe20000000a00 */
[----:B------:R-:W-:Y:S01]  /*a070*/  BAR.SYNC.DEFER_BLOCKING 0x0 ;  /* 0x0000000000007b1d */ /* 0x000fe20000010000 */
[----:B------:R-:W-:Y:S02]  /*a080*/  ISETP.GE.AND P0, PT, R6, UR6, PT ;  /* 0x0000000606007c0c */ /* 0x000fe4000bf06270 */
[C---:B-1----:R-:W-:Y:S02]  /*a090*/  LEA R24, P5, R5.reuse, UR4, 0x1 ;  /* 0x0000000405187c11 */ /* 0x042fe4000f8a08ff */
[----:B------:R-:W-:Y:S02]  /*a0a0*/  ISETP.LT.AND P3, PT, R4, UR7, !P0 ;  /* 0x0000000704007c0c */ /* 0x000fe4000c761270 */
[----:B------:R-:W-:-:S02]  /*a0b0*/  LEA.HI.X.SX32 R26, R5, UR5, 0x1, P5 ;  /* 0x00000005051a7c11 */ /* 0x000fc4000a8f0eff */
[----:B------:R-:W1:Y:S01]  /*a0c0*/  LDS.128 R4, [R21] ;  /* 0x0000000015047984 */ /* 0x000e620000000c00 */
[----:B------:R-:W-:Y:S01]  /*a0d0*/  BAR.SYNC.DEFER_BLOCKING 0x0 ;  /* 0x0000000000007b1d */ /* 0x000fe20000010000 */
[C---:B------:R-:W-:Y:S02]  /*a0e0*/  LOP3.LUT R2, R0.reuse, 0x2, RZ, 0xfc, !PT ;  /* 0x0000000200027812 */ /* 0x040fe400078efcff */
[----:B------:R-:W-:Y:S02]  /*a0f0*/  LOP3.LUT R3, R0, 0x6, RZ, 0xfc, !PT ;  /* 0x0000000600037812 */ /* 0x000fe400078efcff */
[----:B------:R-:W-:Y:S02]  /*a100*/  ISETP.LT.AND P4, PT, R2, UR7, !P0 ;  /* 0x0000000702007c0c */ /* 0x000fe4000c781270 */
[----:B------:R-:W-:Y:S01]  /*a110*/  ISETP.LT.AND P2, PT, R3, UR7, !P0 ;  /* 0x0000000703007c0c */ /* 0x000fe2000c741270 */
[C---:B---3--:R-:W-:Y:S01]  /*a120*/  IMAD R3, R0.reuse, R36, RZ ;  /* 0x0000002400037224 */ /* 0x048fe200078e02ff */
[----:B------:R-:W-:-:S02]  /*a130*/  LOP3.LUT R2, R0, 0x8, RZ, 0xfc, !PT ;  /* 0x0000000800027812 */ /* 0x000fc400078efcff */
[----:B------:R-:W-:Y:S01]  /*a140*/  ISETP.LT.AND P5, PT, R0, UR7, !P0 ;  /* 0x0000000700007c0c */ /* 0x000fe2000c7a1270 */
[----:B------:R2:W-:Y:S01]  /*a150*/  STSM.16.M88.4 [R16], R48 ;  /* 0x0000003010007844 */ /* 0x0005e20000000200 */
[----:B------:R-:W-:Y:S01]  /*a160*/  BAR.SYNC.DEFER_BLOCKING 0x0 ;  /* 0x0000000000007b1d */ /* 0x000fe20000010000 */
[----:B------:R-:W-:Y:S01]  /*a170*/  ISETP.LT.AND P1, PT, R2, UR7, !P0 ;  /* 0x0000000702007c0c */ /* 0x000fe2000c721270 */
[----:B------:R-:W-:Y:S01]  /*a180*/  IMAD R13, R36, 0x2, R3 ;  /* 0x00000002240d7824 */ /* 0x000fe200078e0203 */
[C---:B------:R-:W-:Y:S02]  /*a190*/  LEA R2, P6, R3.reuse, R24, 0x1 ;  /* 0x0000001803027211 */ /* 0x040fe400078c08ff */
[----:B------:R-:W-:Y:S02]  /*a1a0*/  LOP3.LUT R14, R0, 0xa, RZ, 0xfc, !PT ;  /* 0x0000000a000e7812 */ /* 0x000fe400078efcff */
[----:B------:R-:W-:Y:S01]  /*a1b0*/  LEA.HI.X.SX32 R3, R3, R26, 0x1, P6 ;  /* 0x0000001a03037211 */ /* 0x000fe200030f0eff */
[----:B------:R-:W-:Y:S01]  /*a1c0*/  IMAD R15, R36, 0x2, R13 ;  /* 0x00000002240f7824 */ /* 0x000fe200078e020d */
[----:B0-----:R-:W-:-:S03]  /*a1d0*/  LEA R12, P6, R13, R24, 0x1 ;  /* 0x000000180d0c7211 */ /* 0x001fc600078c08ff */
[----:B------:R-:W-:Y:S01]  /*a1e0*/  IMAD R18, R36, 0x2, R15 ;  /* 0x0000000224127824 */ /* 0x000fe200078e020f */
[----:B------:R-:W-:Y:S02]  /*a1f0*/  LEA.HI.X.SX32 R13, R13, R26, 0x1, P6 ;  /* 0x0000001a0d0d7211 */ /* 0x000fe400030f0eff */
[----:B------:R-:W-:Y:S01]  /*a200*/  LOP3.LUT R17, R0, 0xc, RZ, 0xfc, !PT ;  /* 0x0000000c00117812 */ /* 0x000fe200078efcff */
[----:B-----5:R0:W-:Y:S01]  /*a210*/  @P5 STG.E.U16 desc[UR14][R2.64], R28 ;  /* 0x0000001c02005986 */ /* 0x0201e2000c10150e */
[----:B------:R-:W-:Y:S02]  /*a220*/  ISETP.LT.AND P5, PT, R14, UR7, !P0 ;  /* 0x000000070e007c0c */ /* 0x000fe4000c7a1270 */
[C---:B------:R-:W-:Y:S01]  /*a230*/  LEA R14, P6, R15.reuse, R24, 0x1 ;  /* 0x000000180f0e7211 */ /* 0x040fe200078c08ff */
[----:B------:R3:W-:Y:S03]  /*a240*/  @P4 STG.E.U16 desc[UR14][R12.64], R29 ;  /* 0x0000001d0c004986 */ /* 0x0007e6000c10150e */
[----:B------:R-:W-:-:S02]  /*a250*/  LEA.HI.X.SX32 R15, R15, R26, 0x1, P6 ;  /* 0x0000001a0f0f7211 */ /* 0x000fc400030f0eff */
[----:B--2---:R-:W-:Y:S02]  /*a260*/  LEA R16, P6, R18, R24, 0x1 ;  /* 0x0000001812107211 */ /* 0x004fe400078c08ff */
[----:B0-----:R-:W-:Y:S01]  /*a270*/  LOP3.LUT R2, R0, 0xe, RZ, 0xfc, !PT ;  /* 0x0000000e00027812 */ /* 0x001fe200078efcff */
[----:B------:R-:W-:Y:S01]  /*a280*/  IMAD R3, R36, 0x2, R18 ;  /* 0x0000000224037824 */ /* 0x000fe200078e0212 */
[----:B------:R-:W-:Y:S01]  /*a290*/  ISETP.LT.AND P4, PT, R17, UR7, !P0 ;  /* 0x0000000711007c0c */ /* 0x000fe2000c781270 */
[----:B------:R0:W-:Y:S01]  /*a2a0*/  @P3 STG.E.U16 desc[UR14][R14.64], R30 ;  /* 0x0000001e0e003986 */ /* 0x0001e2000c10150e */
[----:B------:R-:W-:Y:S01]  /*a2b0*/  LEA.HI.X.SX32 R17, R18, R26, 0x1, P6 ;  /* 0x0000001a12117211 */ /* 0x000fe200030f0eff */
[----:B------:R-:W-:Y:S01]  /*a2c0*/  IMAD R19, R36, 0x2, R3 ;  /* 0x0000000224137824 */ /* 0x000fe200078e0203 */
[----:B------:R-:W-:Y:S02]  /*a2d0*/  ISETP.LT.AND P3, PT, R2, UR7, !P0 ;  /* 0x0000000702007c0c */ /* 0x000fe4000c761270 */
[----:B------:R-:W-:-:S02]  /*a2e0*/  LEA R2, P6, R3, R24, 0x1 ;  /* 0x0000001803027211 */ /* 0x000fc400078c08ff */
[----:B---3--:R-:W-:Y:S01]  /*a2f0*/  LOP3.LUT R12, R0, 0x10, RZ, 0xfc, !PT ;  /* 0x00000010000c7812 */ /* 0x008fe200078efcff */
[----:B------:R2:W-:Y:S01]  /*a300*/  @P2 STG.E.U16 desc[UR14][R16.64], R31 ;  /* 0x0000001f10002986 */ /* 0x0005e2000c10150e */
[----:B------:R-:W-:Y:S02]  /*a310*/  LEA.HI.X.SX32 R3, R3, R26, 0x1, P6 ;  /* 0x0000001a03037211 */ /* 0x000fe400030f0eff */
[----:B------:R-:W-:Y:S02]  /*a320*/  ISETP.LT.AND P2, PT, R12, UR7, !P0 ;  /* 0x000000070c007c0c */ /* 0x000fe4000c741270 */
[C---:B------:R-:W-:Y:S02]  /*a330*/  LEA R12, P6, R19.reuse, R24, 0x1 ;  /* 0x00000018130c7211 */ /* 0x040fe400078c08ff */
[----:B------:R-:W-:Y:S02]  /*a340*/  PRMT R28, R28, 0x7632, R28 ;  /* 0x000076321c1c7816 */ /* 0x000fe4000000001c */
[----:B------:R-:W-:Y:S01]  /*a350*/  LEA.HI.X.SX32 R13, R19, R26, 0x1, P6 ;  /* 0x0000001a130d7211 */ /* 0x000fe200030f0eff */
[----:B------:R-:W-:Y:S01]  /*a360*/  IMAD R19, R36, 0x2, R19 ;  /* 0x0000000224137824 */ /* 0x000fe200078e0213 */
[----:B------:R-:W-:-:S02]  /*a370*/  PRMT R29, R29, 0x7632, R29 ;  /* 0x000076321d1d7816 */ /* 0x000fc4000000001d */
[----:B0-----:R-:W-:Y:S01]  /*a380*/  LOP3.LUT R15, R0, 0x14, RZ, 0xfc, !PT ;  /* 0x00000014000f7812 */ /* 0x001fe200078efcff */
[----:B--2---:R-:W-:Y:S01]  /*a390*/  IMAD R17, R36, 0x2, R19 ;  /* 0x0000000224117824 */ /* 0x004fe200078e0213 */
[----:B------:R-:W-:Y:S01]  /*a3a0*/  LEA R14, P6, R19, R24, 0x1 ;  /* 0x00000018130e7211 */ /* 0x000fe200078c08ff */
[----:B------:R0:W-:Y:S01]  /*a3b0*/  @P1 STG.E.U16 desc[UR14][R2.64], R28 ;  /* 0x0000001c02001986 */ /* 0x0001e2000c10150e */
[----:B------:R-:W-:-:S03]  /*a3c0*/  LOP3.LUT R18, R0, 0x12, RZ, 0xfc, !PT ;  /* 0x0000001200127812 */ /* 0x000fc600078efcff */
[----:B------:R2:W-:Y:S01]  /*a3d0*/  @P5 STG.E.U16 desc[UR14][R12.64], R29 ;  /* 0x0000001d0c005986 */ /* 0x0005e2000c10150e */
[----:B------:R-:W-:Y:S02]  /*a3e0*/  ISETP.LT.AND P5, PT, R15, UR7, !P0 ;  /* 0x000000070f007c0c */ /* 0x000fe4000c7a1270 */
[----:B------:R-:W-:Y:S02]  /*a3f0*/  PRMT R30, R30, 0x7632, R30 ;  /* 0x000076321e1e7816 */ /* 0x000fe4000000001e */
[----:B------:R-:W-:Y:S02]  /*a400*/  LEA.HI.X.SX32 R15, R19, R26, 0x1, P6 ;  /* 0x0000001a130f7211 */ /* 0x000fe400030f0eff */
[----:B------:R-:W-:Y:S01]  /*a410*/  ISETP.LT.AND P1, PT, R18, UR7, !P0 ;  /* 0x0000000712007c0c */ /* 0x000fe2000c721270 */
[----:B------:R-:W-:Y:S01]  /*a420*/  IMAD R18, R36, 0x2, R17 ;  /* 0x0000000224127824 */ /* 0x000fe200078e0211 */
[----:B0-----:R-:W-:Y:S02]  /*a430*/  LEA R2, P6, R17, R24, 0x1 ;  /* 0x0000001811027211 */ /* 0x001fe400078c08ff */
[----:B------:R-:W-:Y:S01]  /*a440*/  LOP3.LUT R16, R0, 0x16, RZ, 0xfc, !PT ;  /* 0x0000001600107812 */ /* 0x000fe200078efcff */
[----:B------:R0:W-:Y:S01]  /*a450*/  @P4 STG.E.U16 desc[UR14][R14.64], R30 ;  /* 0x0000001e0e004986 */ /* 0x0001e2000c10150e */
[----:B------:R-:W-:-:S02]  /*a460*/  PRMT R31, R31, 0x7632, R31 ;  /* 0x000076321f1f7816 */ /* 0x000fc4000000001f */
[----:B------:R-:W-:Y:S01]  /*a470*/  LEA.HI.X.SX32 R3, R17, R26, 0x1, P6 ;  /* 0x0000001a11037211 */ /* 0x000fe200030f0eff */
[----:B------:R-:W-:Y:S01]  /*a480*/  IMAD R17, R36, 0x2, R18 ;  /* 0x0000000224117824 */ /* 0x000fe200078e0212 */
[----:B------:R-:W-:Y:S02]  /*a490*/  ISETP.LT.AND P4, PT, R16, UR7, !P0 ;  /* 0x0000000710007c0c */ /* 0x000fe4000c781270 */
[----:B------:R-:W-:Y:S02]  /*a4a0*/  LOP3.LUT R16, R0, 0x18, RZ, 0xfc, !PT ;  /* 0x0000001800107812 */ /* 0x000fe400078efcff */
[----:B--2---:R-:W-:Y:S01]  /*a4b0*/  LEA R12, P6, R18, R24, 0x1 ;  /* 0x00000018120c7211 */ /* 0x004fe200078c08ff */
[----:B------:R2:W-:Y:S01]  /*a4c0*/  @P3 STG.E.U16 desc[UR14][R2.64], R31 ;  /* 0x0000001f02003986 */ /* 0x0005e2000c10150e */
[----:B------:R-:W-:Y:S01]  /*a4d0*/  ISETP.LT.AND P3, PT, R16, UR7, !P0 ;  /* 0x0000000710007c0c */ /* 0x000fe2000c761270 */
[----:B------:R-:W-:Y:S01]  /*a4e0*/  IMAD R19, R36, 0x2, R17 ;  /* 0x0000000224137824 */ /* 0x000fe200078e0211 */
[----:B------:R-:W-:-:S02]  /*a4f0*/  LEA.HI.X.SX32 R13, R18, R26, 0x1, P6 ;  /* 0x0000001a120d7211 */ /* 0x000fc400030f0eff */
[----:B------:R-:W-:Y:S01]  /*a500*/  LEA R16, P6, R17, R24, 0x1 ;  /* 0x0000001811107211 */ /* 0x000fe200078c08ff */
[----:B------:R-:W-:-:S03]  /*a510*/  IMAD R20, R36, 0x2, R19 ;  /* 0x0000000224147824 */ /* 0x000fc600078e0213 */
[----:B------:R-:W-:Y:S02]  /*a520*/  LEA.HI.X.SX32 R17, R17, R26, 0x1, P6 ;  /* 0x0000001a11117211 */ /* 0x000fe400030f0eff */
[C---:B0-----:R-:W-:Y:S02]  /*a530*/  LEA R14, P6, R19.reuse, R24, 0x1 ;  /* 0x00000018130e7211 */ /* 0x041fe400078c08ff */
[----:B--2---:R-:W-:Y:S02]  /*a540*/  LOP3.LUT R3, R0, 0x1c, RZ, 0xfc, !PT ;  /* 0x0000001c00037812 */ /* 0x004fe400078efcff */
[----:B------:R-:W-:Y:S01]  /*a550*/  LEA.HI.X.SX32 R15, R19, R26, 0x1, P6 ;  /* 0x0000001a130f7211 */ /* 0x000fe200030f0eff */
[----:B------:R0:W-:Y:S01]  /*a560*/  @P2 STG.E.U16 desc[UR14][R12.64], R8 ;  /* 0x000000080c002986 */ /* 0x0001e2000c10150e */
[----:B------:R-:W-:-:S03]  /*a570*/  LEA R2, P6, R20, R24, 0x1 ;  /* 0x0000001814027211 */ /* 0x000fc600078c08ff */
[----:B------:R2:W-:Y:S01]  /*a580*/  @P1 STG.E.U16 desc[UR14][R16.64], R9 ;  /* 0x0000000910001986 */ /* 0x0005e2000c10150e */
[----:B------:R-:W-:Y:S02]  /*a590*/  ISETP.LT.AND P1, PT, R3, UR7, !P0 ;  /* 0x0000000703007c0c */ /* 0x000fe4000c721270 */
[----:B------:R-:W-:Y:S01]  /*a5a0*/  LEA.HI.X.SX32 R3, R20, R26, 0x1, P6 ;  /* 0x0000001a14037211 */ /* 0x000fe200030f0eff */
[----:B------:R-:W-:Y:S01]  /*a5b0*/  IMAD R20, R36, 0x2, R20 ;  /* 0x0000000224147824 */ /* 0x000fe200078e0214 */
[C---:B------:R-:W-:Y:S01]  /*a5c0*/  LOP3.LUT R18, R0.reuse, 0x1a, RZ, 0xfc, !PT ;  /* 0x0000001a00127812 */ /* 0x040fe200078efcff */
[----:B------:R3:W-:Y:S01]  /*a5d0*/  @P5 STG.E.U16 desc[UR14][R14.64], R10 ;  /* 0x0000000a0e005986 */ /* 0x0007e2000c10150e */
[----:B0-----:R-:W-:Y:S02]  /*a5e0*/  LOP3.LUT R13, R0, 0x20, RZ, 0xfc, !PT ;  /* 0x00000020000d7812 */ /* 0x001fe400078efcff */
[----:B------:R-:W-:Y:S01]  /*a5f0*/  LEA R12, P6, R20, R24, 0x1 ;  /* 0x00000018140c7211 */ /* 0x000fe200078c08ff */
[----:B--2---:R-:W-:Y:S01]  /*a600*/  IMAD R16, R36, 0x2, R20 ;  /* 0x0000000224107824 */ /* 0x004fe200078e0214 */
[----:B------:R-:W-:Y:S01]  /*a610*/  ISETP.LT.AND P2, PT, R18, UR7, !P0 ;  /* 0x0000000712007c0c */ /* 0x000fe2000c741270 */
[----:B------:R0:W-:Y:S01]  /*a620*/  @P4 STG.E.U16 desc[UR14][R2.64], R11 ;  /* 0x0000000b02004986 */ /* 0x0001e2000c10150e */
[----:B------:R-:W-:-:S02]  /*a630*/  ISETP.LT.AND P4, PT, R13, UR7, !P0 ;  /* 0x000000070d007c0c */ /* 0x000fc4000c781270 */
[----:B------:R-:W-:Y:S01]  /*a640*/  LEA.HI.X.SX32 R13, R20, R26, 0x1, P6 ;  /* 0x0000001a140d7211 */ /* 0x000fe200030f0eff */
[----:B---3--:R-:W-:Y:S01]  /*a650*/  IMAD R15, R36, 0x2, R16 ;  /* 0x00000002240f7824 */ /* 0x008fe200078e0210 */
[----:B------:R-:W-:Y:S01]  /*a660*/  LOP3.LUT R14, R0, 0x22, RZ, 0xfc, !PT ;  /* 0x00000022000e7812 */ /* 0x000fe200078efcff */
[----:B------:R-:W2:Y:S01]  /*a670*/  LDS.128 R20, [R21] ;  /* 0x0000000015147984 */ /* 0x000ea20000000c00 */
[----:B------:R-:W-:Y:S02]  /*a680*/  PRMT R17, R9, 0x7632, R17 ;  /* 0x0000763209117816 */ /* 0x000fe40000000011 */
[----:B0-----:R-:W-:Y:S02]  /*a690*/  PRMT R3, R8, 0x7632, R3 ;  /* 0x0000763208037816 */ /* 0x001fe40000000003 */
[----:B------:R-:W-:Y:S02]  /*a6a0*/  LEA R8, P6, R16, R24, 0x1 ;  /* 0x0000001810087211 */ /* 0x000fe400078c08ff */
[----:B------:R-:W-:Y:S01]  /*a6b0*/  LOP3.LUT R18, R0, 0x1e, RZ, 0xfc, !PT ;  /* 0x0000001e00127812 */ /* 0x000fe200078efcff */
[----:B------:R0:W-:Y:S01]  /*a6c0*/  @P3 STG.E.U16 desc[UR14][R12.64], R3 ;  /* 0x000000030c003986 */ /* 0x0001e2000c10150e */
[----:B------:R-:W-:Y:S01]  /*a6d0*/  LEA.HI.X.SX32 R9, R16, R26, 0x1, P6 ;  /* 0x0000001a10097211 */ /* 0x000fe200030f0eff */
[----:B------:R-:W-:Y:S01]  /*a6e0*/  IMAD R16, R36, 0x2, R15 ;  /* 0x0000000224107824 */ /* 0x000fe200078e020f */
[----:B------:R-:W-:-:S02]  /*a6f0*/  ISETP.LT.AND P3, PT, R14, UR7, !P0 ;  /* 0x000000070e007c0c */ /* 0x000fc4000c761270 */
[C---:B------:R-:W-:Y:S02]  /*a700*/  LEA R2, P6, R15.reuse, R24, 0x1 ;  /* 0x000000180f027211 */ /* 0x040fe400078c08ff */
[----:B------:R-:W-:Y:S01]  /*a710*/  LOP3.LUT R14, R0, 0x24, RZ, 0xfc, !PT ;  /* 0x00000024000e7812 */ /* 0x000fe200078efcff */
[----:B------:R3:W-:Y:S01]  /*a720*/  @P2 STG.E.U16 desc[UR14][R8.64], R17 ;  /* 0x0000001108002986 */ /* 0x0007e2000c10150e */
[----:B------:R-:W-:Y:S02]  /*a730*/  ISETP.LT.AND P5, PT, R18, UR7, !P0 ;  /* 0x0000000712007c0c */ /* 0x000fe4000c7a1270 */
[----:B------:R-:W-:Y:S02]  /*a740*/  ISETP.LT.AND P2, PT, R14, UR7, !P0 ;  /* 0x000000070e007c0c */ /* 0x000fe4000c741270 */
[----:B0-----:R-:W-:Y:S01]  /*a750*/  LEA.HI.X.SX32 R3, R15, R26, 0x1, P6 ;  /* 0x0000001a0f037211 */ /* 0x001fe200030f0eff */
[----:B------:R-:W-:Y:S01]  /*a760*/  IMAD R12, R36, 0x2, R16 ;  /* 0x00000002240c7824 */ /* 0x000fe200078e0210 */
[----:B------:R-:W-:-:S02]  /*a770*/  LEA R14, P6, R16, R24, 0x1 ;  /* 0x00000018100e7211 */ /* 0x000fc400078c08ff */
[----:B---3--:R-:W-:Y:S02]  /*a780*/  PRMT R9, R10, 0x7632, R9 ;  /* 0x000076320a097816 */ /* 0x008fe40000000009 */
[----:B------:R-:W-:Y:S02]  /*a790*/  LOP3.LUT R10, R0, 0x26, RZ, 0xfc, !PT ;  /* 0x00000026000a7812 */ /* 0x000fe400078efcff */
[----:B------:R-:W-:Y:S01]  /*a7a0*/  LEA.HI.X.SX32 R15, R16, R26, 0x1, P6 ;  /* 0x0000001a100f7211 */ /* 0x000fe200030f0eff */
[----:B------:R0:W-:Y:S01]  /*a7b0*/  @P1 STG.E.U16 desc[UR14][R2.64], R9 ;  /* 0x0000000902001986 */ /* 0x0001e2000c10150e */
[----:B------:R-:W-:Y:S02]  /*a7c0*/  ISETP.LT.AND P1, PT, R10, UR7, !P0 ;  /* 0x000000070a007c0c */ /* 0x000fe4000c721270 */
[----:B------:R-:W-:Y:S02]  /*a7d0*/  LEA R8, P6, R12, R24, 0x1 ;  /* 0x000000180c087211 */ /* 0x000fe400078c08ff */
[----:B------:R-:W-:-:S02]  /*a7e0*/  LOP3.LUT R10, R0, 0x28, RZ, 0xfc, !PT ;  /* 0x00000028000a7812 */ /* 0x000fc400078efcff */
[----:B0-----:R-:W-:Y:S01]  /*a7f0*/  PRMT R3, R11, 0x7632, R3 ;  /* 0x000076320b037816 */ /* 0x001fe20000000003 */
[----:B------:R-:W-:Y:S01]  /*a800*/  IMAD R11, R36, 0x2, R12 ;  /* 0x00000002240b7824 */ /* 0x000fe200078e020c */
[----:B------:R-:W-:Y:S02]  /*a810*/  LEA.HI.X.SX32 R9, R12, R26, 0x1, P6 ;  /* 0x0000001a0c097211 */ /* 0x000fe400030f0eff */
[----:B------:R-:W-:Y:S01]  /*a820*/  ISETP.LT.AND P6, PT, R10, UR7, !P0 ;  /* 0x000000070a007c0c */ /* 0x000fe2000c7c1270 */
[----:B------:R0:W-:Y:S01]  /*a830*/  @P5 STG.E.U16 desc[UR14][R14.64], R3 ;  /* 0x000000030e005986 */ /* 0x0001e2000c10150e */
[C---:B------:R-:W-:Y:S01]  /*a840*/  LEA R2, P5, R11.reuse, R24, 0x1 ;  /* 0x000000180b027211 */ /* 0x040fe200078a08ff */
[----:B------:R-:W-:Y:S01]  /*a850*/  IMAD R13, R36, 0x2, R11 ;  /* 0x00000002240d7824 */ /* 0x000fe200078e020b */
[C---:B------:R-:W-:Y:S01]  /*a860*/  LOP3.LUT R10, R0.reuse, 0x2a, RZ, 0xfc, !PT ;  /* 0x0000002a000a7812 */ /* 0x040fe200078efcff */
[----:B-1----:R1:W-:Y:S01]  /*a870*/  @P4 STG.E.U16 desc[UR14][R8.64], R4 ;  /* 0x0000000408004986 */ /* 0x0023e2000c10150e */
[----:B------:R-:W-:Y:S01]  /*a880*/  LOP3.LUT R12, R0, 0x2c, RZ, 0xfc, !PT ;  /* 0x0000002c000c7812 */ /* 0x000fe200078efcff */
[----:B------:R-:W-:Y:S01]  /*a890*/  IMAD R16, R36, 0x2, R13 ;  /* 0x0000000224107824 */ /* 0x000fe200078e020d */
[----:B0-----:R-:W-:-:S02]  /*a8a0*/  LEA.HI.X.SX32 R3, R11, R26, 0x1, P5 ;  /* 0x0000001a0b037211 */ /* 0x001fc400028f0eff */
[----:B------:R-:W-:Y:S02]  /*a8b0*/  ISETP.LT.AND P5, PT, R10, UR7, !P0 ;  /* 0x000000070a007c0c */ /* 0x000fe4000c7a1270 */
[C---:B------:R-:W-:Y:S01]  /*a8c0*/  LEA R10, P4, R13.reuse, R24, 0x1 ;  /* 0x000000180d0a7211 */ /* 0x040fe200078808ff */
[----:B------:R0:W-:Y:S03]  /*a8d0*/  @P3 STG.E.U16 desc[UR14][R2.64], R5 ;  /* 0x0000000502003986 */ /* 0x0001e6000c10150e */
[----:B------:R-:W-:Y:S02]  /*a8e0*/  LEA.HI.X.SX32 R11, R13, R26, 0x1, P4 ;  /* 0x0000001a0d0b7211 */ /* 0x000fe400020f0eff */
[----:B------:R-:W-:Y:S02]  /*a8f0*/  ISETP.LT.AND P4, PT, R12, UR7, !P0 ;  /* 0x000000070c007c0c */ /* 0x000fe4000c781270 */
[----:B------:R-:W-:-:S02]  /*a900*/  LEA R12, P3, R16, R24, 0x1 ;  /* 0x00000018100c7211 */ /* 0x000fc400078608ff */
[----:B-1----:R-:W-:Y:S02]  /*a910*/  LOP3.LUT R9, R0, 0x2e, RZ, 0xfc, !PT ;  /* 0x0000002e00097812 */ /* 0x002fe400078efcff */
[----:B------:R-:W-:Y:S01]  /*a920*/  LEA.HI.X.SX32 R13, R16, R26, 0x1, P3 ;  /* 0x0000001a100d7211 */ /* 0x000fe200018f0eff */
[C---:B------:R-:W-:Y:S01]  /*a930*/  IMAD R16, R36.reuse, 0x2, R16 ;  /* 0x0000000224107824 */ /* 0x040fe200078e0210 */
[----:B------:R1:W-:Y:S01]  /*a940*/  @P2 STG.E.U16 desc[UR14][R10.64], R6 ;  /* 0x000000060a002986 */ /* 0x0003e2000c10150e */
[----:B------:R-:W-:Y:S02]  /*a950*/  ISETP.LT.AND P3, PT, R9, UR7, !P0 ;  /* 0x0000000709007c0c */ /* 0x000fe4000c761270 */
[----:B------:R-:W-:Y:S01]  /*a960*/  IMAD R9, R36, 0x2, R16 ;  /* 0x0000000224097824 */ /* 0x000fe200078e0210 */
[----:B------:R3:W-:Y:S01]  /*a970*/  @P1 STG.E.U16 desc[UR14][R12.64], R7 ;  /* 0x000000070c001986 */ /* 0x0007e2000c10150e */
[----:B0-----:R-:W-:Y:S02]  /*a980*/  LEA R2, P1, R16, R24, 0x1 ;  /* 0x0000001810027211 */ /* 0x001fe400078208ff */
[----:B------:R-:W-:-:S02]  /*a990*/  LOP3.LUT R8, R0, 0x30, RZ, 0xfc, !PT ;  /* 0x0000003000087812 */ /* 0x000fc400078efcff */
[----:B------:R-:W-:Y:S02]  /*a9a0*/  LEA.HI.X.SX32 R3, R16, R26, 0x1, P1 ;  /* 0x0000001a10037211 */ /* 0x000fe400008f0eff */
[----:B------:R-:W-:Y:S01]  /*a9b0*/  ISETP.LT.AND P2, PT, R8, UR7, !P0 ;  /* 0x0000000708007c0c */ /* 0x000fe2000c741270 */
[----:B-1----:R-:W-:Y:S01]  /*a9c0*/  IMAD R11, R36, 0x2, R9 ;  /* 0x00000002240b7824 */ /* 0x002fe200078e0209 */
[----:B------:R-:W-:Y:S02]  /*a9d0*/  LOP3.LUT R8, R0, 0x32, RZ, 0xfc, !PT ;  /* 0x0000003200087812 */ /* 0x000fe400078efcff */
[----:B---3--:R-:W-:Y:S02]  /*a9e0*/  PRMT R13, R4, 0x7632, R13 ;  /* 0x00007632040d7816 */ /* 0x008fe4000000000d */
[----:B------:R-:W-:Y:S02]  /*a9f0*/  LEA R4, P1, R9, R24, 0x1 ;  /* 0x0000001809047211 */ /* 0x000fe400078208ff */
[----:B------:R-:W-:Y:S01]  /*aa00*/  PRMT R14, R5, 0x7632, R14 ;  /* 0x00007632050e7816 */ /* 0x000fe2000000000e */
[----:B------:R0:W-:Y:S01]  /*aa10*/  @P6 STG.E.U16 desc[UR14][R2.64], R13 ;  /* 0x0000000d02006986 */ /* 0x0001e2000c10150e */
[----:B------:R-:W-:Y:S01]  /*aa20*/  LEA.HI.X.SX32 R5, R9, R26, 0x1, P1 ;  /* 0x0000001a09057211 */ /* 0x000fe200008f0eff */
[----:B------:R-:W-:Y:S01]  /*aa30*/  IMAD R12, R36, 0x2, R11 ;  /* 0x00000002240c7824 */ /* 0x000fe200078e020b */
[----:B------:R-:W-:-:S02]  /*aa40*/  ISETP.LT.AND P1, PT, R8, UR7, !P0 ;  /* 0x0000000708007c0c */ /* 0x000fc4000c721270 */
[C---:B------:R-:W-:Y:S02]  /*aa50*/  LEA R8, P6, R11.reuse, R24, 0x1 ;  /* 0x000000180b087211 */ /* 0x040fe400078c08ff */
[----:B------:R-:W-:Y:S01]  /*aa60*/  LOP3.LUT R10, R0, 0x34, RZ, 0xfc, !PT ;  /* 0x00000034000a7812 */ /* 0x000fe200078efcff */
[----:B------:R1:W-:Y:S01]  /*aa70*/  @P5 STG.E.U16 desc[UR14][R4.64], R14 ;  /* 0x0000000e04005986 */ /* 0x0003e2000c10150e */
[----:B------:R-:W-:Y:S02]  /*aa80*/  LEA.HI.X.SX32 R9, R11, R26, 0x1, P6 ;  /* 0x0000001a0b097211 */ /* 0x000fe400030f0eff */
[----:B------:R-:W-:Y:S01]  /*aa90*/  ISETP.LT.AND P5, PT, R10, UR7, !P0 ;  /* 0x000000070a007c0c */ /* 0x000fe2000c7a1270 */
[----:B0-----:R-:W-:Y:S01]  /*aaa0*/  IMAD R3, R36, 0x2, R12 ;  /* 0x0000000224037824 */ /* 0x001fe200078e020c */
[----:B------:R-:W-:Y:S02]  /*aab0*/  PRMT R7, R6, 0x7632, R7 ;  /* 0x0000763206077816 */ /* 0x000fe40000000007 */
[----:B------:R-:W-:Y:S01]  /*aac0*/  LEA R10, P6, R12, R24, 0x1 ;  /* 0x000000180c0a7211 */ /* 0x000fe200078c08ff */
[----:B-1----:R-:W-:-:S03]  /*aad0*/  IMAD R5, R36, 0x2, R3 ;  /* 0x0000000224057824 */ /* 0x002fc600078e0203 */
[----:B------:R-:W-:Y:S01]  /*aae0*/  LEA.HI.X.SX32 R11, R12, R26, 0x1, P6 ;  /* 0x0000001a0c0b7211 */ /* 0x000fe200030f0eff */
[----:B------:R0:W-:Y:S01]  /*aaf0*/  @P4 STG.E.U16 desc[UR14][R8.64], R7 ;  /* 0x0000000708004986 */ /* 0x0001e2000c10150e */
[----:B------:R-:W-:Y:S02]  /*ab00*/  PRMT R12, R7, 0x7632, R12 ;  /* 0x00007632070c7816 */ /* 0x000fe4000000000c */
[----:B------:R-:W-:Y:S02]  /*ab10*/  LOP3.LUT R4, R0, 0x38, RZ, 0xfc, !PT ;  /* 0x0000003800047812 */ /* 0x000fe400078efcff */
[C---:B------:R-:W-:Y:S01]  /*ab20*/  LEA R2, P6, R3.reuse, R24, 0x1 ;  /* 0x0000001803027211 */ /* 0x040fe200078c08ff */
[----:B------:R1:W-:Y:S01]  /*ab30*/  @P3 STG.E.U16 desc[UR14][R10.64], R12 ;  /* 0x0000000c0a003986 */ /* 0x0003e2000c10150e */
[----:B------:R-:W-:Y:S01]  /*ab40*/  ISETP.LT.AND P3, PT, R4, UR7, !P0 ;  /* 0x0000000704007c0c */ /* 0x000fe2000c761270 */
[----:B0-----:R-:W-:Y:S01]  /*ab50*/  IMAD R7, R36, 0x2, R5 ;  /* 0x0000000224077824 */ /* 0x001fe200078e0205 */
[----:B------:R-:W-:-:S03]  /*ab60*/  LEA.HI.X.SX32 R3, R3, R26, 0x1, P6 ;  /* 0x0000001a03037211 */ /* 0x000fc600030f0eff */
[----:B------:R-:W-:Y:S01]  /*ab70*/  IMAD R9, R36, 0x2, R7 ;  /* 0x0000000224097824 */ /* 0x000fe200078e0207 */
[C---:B------:R-:W-:Y:S02]  /*ab80*/  LEA R4, P6, R5.reuse, R24, 0x1 ;  /* 0x0000001805047211 */ /* 0x040fe400078c08ff */
[----:B------:R-:W-:Y:S01]  /*ab90*/  LOP3.LUT R6, R0, 0x36, RZ, 0xfc, !PT ;  /* 0x0000003600067812 */ /* 0x000fe200078efcff */
[----:B-1----:R-:W-:Y:S01]  /*aba0*/  IMAD R11, R36, 0x2, R9 ;  /* 0x00000002240b7824 */ /* 0x002fe200078e0209 */
[----:B------:R-:W-:Y:S01]  /*abb0*/  LEA.HI.X.SX32 R5, R5, R26, 0x1, P6 ;  /* 0x0000001a05057211 */ /* 0x000fe200030f0eff */
[----:B--2---:R-:W-:Y:S01]  /*abc0*/  @P2 STG.E.U16 desc[UR14][R2.64], R20 ;  /* 0x0000001402002986 */ /* 0x004fe2000c10150e */
[----:B------:R-:W-:Y:S01]  /*abd0*/  ISETP.LT.AND P4, PT, R6, UR7, !P0 ;  /* 0x0000000706007c0c */ /* 0x000fe2000c781270 */
[----:B------:R-:W-:Y:S01]  /*abe0*/  IMAD R12, R36, 0x2, R11 ;  /* 0x00000002240c7824 */ /* 0x000fe200078e020b */
[----:B------:R-:W-:Y:S01]  /*abf0*/  LOP3.LUT R6, R0, 0x3a, RZ, 0xfc, !PT ;  /* 0x0000003a00067812 */ /* 0x000fe200078efcff */
[----:B------:R0:W-:Y:S01]  /*ac00*/  @P1 STG.E.U16 desc[UR14][R4.64], R21 ;  /* 0x0000001504001986 */ /* 0x0001e2000c10150e */
[----:B------:R-:W-:Y:S01]  /*ac10*/  LEA R8, P1, R9, R24, 0x1 ;  /* 0x0000001809087211 */ /* 0x000fe200078208ff */
[----:B------:R-:W-:Y:S01]  /*ac20*/  IMAD R14, R36, 0x2, R12 ;  /* 0x00000002240e7824 */ /* 0x000fe200078e020c */
[----:B------:R-:W-:-:S02]  /*ac30*/  ISETP.LT.AND P2, PT, R6, UR7, !P0 ;  /* 0x0000000706007c0c */ /* 0x000fc4000c741270 */
[----:B------:R-:W-:Y:S02]  /*ac40*/  LEA R6, P6, R7, R24, 0x1 ;  /* 0x0000001807067211 */ /* 0x000fe400078c08ff */
[----:B------:R-:W-:Y:S02]  /*ac50*/  LEA.HI.X.SX32 R9, R9, R26, 0x1, P1 ;  /* 0x0000001a09097211 */ /* 0x000fe400008f0eff */
[----:B------:R-:W-:Y:S02]  /*ac60*/  LOP3.LUT R13, R0, 0x3c, RZ, 0xfc, !PT ;  /* 0x0000003c000d7812 */ /* 0x000fe400078efcff */
[----:B0-----:R-:W-:Y:S02]  /*ac70*/  LEA R4, P1, R14, R24, 0x1 ;  /* 0x000000180e047211 */ /* 0x001fe400078208ff */
[----:B------:R-:W-:Y:S02]  /*ac80*/  LEA.HI.X.SX32 R7, R7, R26, 0x1, P6 ;  /* 0x0000001a07077211 */ /* 0x000fe400030f0eff */
[----:B------:R-:W-:-:S02]  /*ac90*/  LOP3.LUT R0, R0, 0x3e, RZ, 0xfc, !PT ;  /* 0x0000003e00007812 */ /* 0x000fc400078efcff */
[----:B------:R-:W-:Y:S02]  /*aca0*/  LEA R10, P6, R11, R24, 0x1 ;  /* 0x000000180b0a7211 */ /* 0x000fe400078c08ff */
[-C--:B------:R-:W-:Y:S02]  /*acb0*/  LEA.HI.X.SX32 R5, R14, R26.reuse, 0x1, P1 ;  /* 0x0000001a0e057211 */ /* 0x080fe400008f0eff */
[----:B------:R-:W-:Y:S02]  /*acc0*/  ISETP.LT.AND P1, PT, R13, UR7, !P0 ;  /* 0x000000070d007c0c */ /* 0x000fe4000c721270 */
[----:B------:R-:W-:Y:S02]  /*acd0*/  ISETP.LT.AND P0, PT, R0, UR7, !P0 ;  /* 0x0000000700007c0c */ /* 0x000fe4000c701270 */
[----:B------:R-:W-:Y:S02]  /*ace0*/  LEA.HI.X.SX32 R11, R11, R26, 0x1, P6 ;  /* 0x0000001a0b0b7211 */ /* 0x000fe400030f0eff */
[----:B------:R-:W-:Y:S01]  /*acf0*/  LEA R2, P6, R12, R24, 0x1 ;  /* 0x000000180c027211 */ /* 0x000fe200078c08ff */
[----:B------:R-:W-:Y:S01]  /*ad00*/  IMAD R15, R36, 0x2, R14 ;  /* 0x00000002240f7824 */ /* 0x000fe200078e020e */
[----:B------:R-:W-:-:S02]  /*ad10*/  PRMT R20, R20, 0x7632, R20 ;  /* 0x0000763214147816 */ /* 0x000fc40000000014 */
[----:B------:R-:W-:Y:S02]  /*ad20*/  LEA.HI.X.SX32 R3, R12, R26, 0x1, P6 ;  /* 0x0000001a0c037211 */ /* 0x000fe400030f0eff */
[----:B------:R-:W-:Y:S01]  /*ad30*/  PRMT R21, R21, 0x7632, R21 ;  /* 0x0000763215157816 */ /* 0x000fe20000000015 */
[----:B------:R0:W-:Y:S01]  /*ad40*/  @P5 STG.E.U16 desc[UR14][R6.64], R22 ;  /* 0x0000001606005986 */ /* 0x0001e2000c10150e */
[----:B------:R-:W-:-:S03]  /*ad50*/  PRMT R0, R22, 0x7632, R0 ;  /* 0x0000763216007816 */ /* 0x000fc60000000000 */
[----:B------:R0:W-:Y:S01]  /*ad60*/  @P4 STG.E.U16 desc[UR14][R8.64], R23 ;  /* 0x0000001708004986 */ /* 0x0001e2000c10150e */
[----:B------:R-:W-:-:S03]  /*ad70*/  LEA R12, P6, R15, R24, 0x1 ;  /* 0x000000180f0c7211 */ /* 0x000fc600078c08ff */
[----:B------:R0:W-:Y:S04]  /*ad80*/  @P3 STG.E.U16 desc[UR14][R10.64], R20 ;  /* 0x000000140a003986 */ /* 0x0001e8000c10150e */
[----:B------:R0:W-:Y:S01]  /*ad90*/  @P2 STG.E.U16 desc[UR14][R2.64], R21 ;  /* 0x0000001502002986 */ /* 0x0001e2000c10150e */
[----:B------:R-:W-:-:S03]  /*ada0*/  LEA.HI.X.SX32 R13, R15, R26, 0x1, P6 ;  /* 0x0000001a0f0d7211 */ /* 0x000fc600030f0eff */
[----:B------:R0:W-:Y:S01]  /*adb0*/  @P1 STG.E.U16 desc[UR14][R4.64], R0 ;  /* 0x0000000004001986 */ /* 0x0001e2000c10150e */
[----:B------:R-:W-:Y:S05]  /*adc0*/  @!P0 EXIT ;  /* 0x000000000000894d */ /* 0x000fea0003800000 */
[----:B0-----:R-:W-:-:S05]  /*add0*/  PRMT R6, R23, 0x7632, R6 ;  /* 0x0000763217067816 */ /* 0x001fca0000000006 */
[----:B------:R-:W-:Y:S01]  /*ade0*/  STG.E.U16 desc[UR14][R12.64], R6 ;  /* 0x000000060c007986 */ /* 0x000fe2000c10150e */
[----:B------:R-:W-:Y:S05]  /*adf0*/  EXIT ;  /* 0x000000000000794d */ /* 0x000fea0003800000 */
.L_x_2:
[----:B------:R-:W-:-:S00]  /*ae00*/  BRA `(.L_x_2) ;  /* 0xfffffffc00fc7947 */ /* 0x000fc0000383ffff */
[----:B------:R-:W-:-:S00]  /*ae10*/  NOP ;  /* 0x0000000000007918 */ /* 0x000fc00000000000 */
        /* <DEDUP_REMOVED lines=14> */
.L_x_3:


//--------------------- .nv.shared.matmul_kernel  --------------------------
	.section	.nv.shared.matmul_kernel,"aw",@nobits
	.sectionflags	@""
	.align	16
	.zero		1024


//--------------------- .nv.shared.reserved.0     --------------------------
	.section	.nv.shared.reserved.0,"aw",@nobits
	.weak		__nv_reservedSMEM_offset_0_alias
	.size		__nv_reservedSMEM_offset_0_alias, 0, 0
	.other		__nv_reservedSMEM_offset_0_alias,@"STO_CUDA_RESERVED_SHARED STV_DEFAULT"
__nv_reservedSMEM_offset_0_alias:
	.zero		0


//--------------------- .nv.constant0.matmul_kernel --------------------------
	.section	.nv.constant0.matmul_kernel,"a",@progbits
	.sectionflags	@""
	.align	4
.nv.constant0.matmul_kernel:
	.zero		608


//--------------------- SYMBOLS --------------------------

	.type		.nv.reservedSmem.offset0,@object
	.size		.nv.reservedSmem.offset0,0x4
